	.headerflags	@"EF_CUDA_TEXMODE_UNIFIED EF_CUDA_64BIT_ADDRESS EF_CUDA_ACCELERATORS EF_CUDA_SM90 EF_CUDA_VIRTUAL_SM(EF_CUDA_SM90)"
	.elftype	@"ET_EXEC"


//--------------------- .nv.info                  --------------------------
	.section	.nv.info,"",@"SHT_CUDA_INFO"
	.align	4


	//----- nvinfo : EIATTR_REGCOUNT
	.align		4
        /*0000*/ 	.byte	0x04, 0x2f
        /*0002*/ 	.short	(.L_3 - .L_2)
	.align		4
.L_2:
        /*0004*/ 	.word	index@(triton_poi_fused_cat_31)
        /*0008*/ 	.word	0x00000048


	//----- nvinfo : EIATTR_MIN_STACK_SIZE
	.align		4
.L_3:
        /*000c*/ 	.byte	0x04, 0x12
        /*000e*/ 	.short	(.L_5 - .L_4)
	.align		4
.L_4:
        /*0010*/ 	.word	index@(triton_poi_fused_cat_31)
        /*0014*/ 	.word	0x00000008


	//----- nvinfo : EIATTR_FRAME_SIZE
	.align		4
.L_5:
        /*0018*/ 	.byte	0x04, 0x11
        /*001a*/ 	.short	(.L_7 - .L_6)
	.align		4
.L_6:
        /*001c*/ 	.word	index@(triton_poi_fused_cat_31)
        /*0020*/ 	.word	0x00000008


	//----- nvinfo : EIATTR_MIN_STACK_SIZE
	.align		4
.L_7:
        /*0024*/ 	.byte	0x04, 0x12
        /*0026*/ 	.short	(.L_9 - .L_8)
	.align		4
.L_8:
        /*0028*/ 	.word	index@(triton_poi_fused_cat_31)
        /*002c*/ 	.word	0x00000008
.L_9:


//--------------------- .nv.info.triton_poi_fused_cat_31 --------------------------
	.section	.nv.info.triton_poi_fused_cat_31,"",@"SHT_CUDA_INFO"
	.sectionflags	@""
	.align	4


	//----- nvinfo : EIATTR_CUDA_API_VERSION
	.align		4
        /*0000*/ 	.byte	0x04, 0x37
        /*0002*/ 	.short	(.L_11 - .L_10)
.L_10:
        /*0004*/ 	.word	0x0000007c


	//----- nvinfo : EIATTR_KPARAM_INFO
	.align		4
.L_11:
        /*0008*/ 	.byte	0x04, 0x17
        /*000a*/ 	.short	(.L_13 - .L_12)
.L_12:
        /*000c*/ 	.word	0x00000000
        /*0010*/ 	.short	0x0015
        /*0012*/ 	.short	0x00a8
        /*0014*/ 	.byte	0x00, 0xf0, 0x11, 0x00


	//----- nvinfo : EIATTR_KPARAM_INFO
	.align		4
.L_13:
        /*0018*/ 	.byte	0x04, 0x17
        /*001a*/ 	.short	(.L_15 - .L_14)
.L_14:
        /*001c*/ 	.word	0x00000000
        /*0020*/ 	.short	0x0014
        /*0022*/ 	.short	0x00a0
        /*0024*/ 	.byte	0x00, 0xf4, 0x21, 0x00


	//----- nvinfo : EIATTR_KPARAM_INFO
	.align		4
.L_15:
        /*0028*/ 	.byte	0x04, 0x17
        /*002a*/ 	.short	(.L_17 - .L_16)
.L_16:
        /*002c*/ 	.word	0x00000000
        /*0030*/ 	.short	0x0013
        /*0032*/ 	.short	0x0098
        /*0034*/ 	.byte	0x00, 0xf4, 0x21, 0x00


	//----- nvinfo : EIATTR_KPARAM_INFO
	.align		4
.L_17:
        /*0038*/ 	.byte	0x04, 0x17
        /*003a*/ 	.short	(.L_19 - .L_18)
.L_18:
        /*003c*/ 	.word	0x00000000
        /*0040*/ 	.short	0x0012
        /*0042*/ 	.short	0x0090
        /*0044*/ 	.byte	0x00, 0xf4, 0x21, 0x00


	//----- nvinfo : EIATTR_KPARAM_INFO
	.align		4
.L_19:
        /*0048*/ 	.byte	0x04, 0x17
        /*004a*/ 	.short	(.L_21 - .L_20)
.L_20:
        /*004c*/ 	.word	0x00000000
        /*0050*/ 	.short	0x0011
        /*0052*/ 	.short	0x0088
        /*0054*/ 	.byte	0x00, 0xf4, 0x21, 0x00


	//----- nvinfo : EIATTR_KPARAM_INFO
	.align		4
.L_21:
        /*0058*/ 	.byte	0x04, 0x17
        /*005a*/ 	.short	(.L_23 - .L_22)
.L_22:
        /*005c*/ 	.word	0x00000000
        /*0060*/ 	.short	0x0010
        /*0062*/ 	.short	0x0080
        /*0064*/ 	.byte	0x00, 0xf4, 0x21, 0x00


	//----- nvinfo : EIATTR_KPARAM_INFO
	.align		4
.L_23:
        /*0068*/ 	.byte	0x04, 0x17
        /*006a*/ 	.short	(.L_25 - .L_24)
.L_24:
        /*006c*/ 	.word	0x00000000
        /*0070*/ 	.short	0x000f
        /*0072*/ 	.short	0x0078
        /*0074*/ 	.byte	0x00, 0xf4, 0x21, 0x00


	//----- nvinfo : EIATTR_KPARAM_INFO
	.align		4
.L_25:
        /*0078*/ 	.byte	0x04, 0x17
        /*007a*/ 	.short	(.L_27 - .L_26)
.L_26:
        /*007c*/ 	.word	0x00000000
        /*0080*/ 	.short	0x000e
        /*0082*/ 	.short	0x0070
        /*0084*/ 	.byte	0x00, 0xf4, 0x21, 0x00


	//----- nvinfo : EIATTR_KPARAM_INFO
	.align		4
.L_27:
        /*0088*/ 	.byte	0x04, 0x17
        /*008a*/ 	.short	(.L_29 - .L_28)
.L_28:
        /*008c*/ 	.word	0x00000000
        /*0090*/ 	.short	0x000d
        /*0092*/ 	.short	0x0068
        /*0094*/ 	.byte	0x00, 0xf4, 0x21, 0x00


	//----- nvinfo : EIATTR_KPARAM_INFO
	.align		4
.L_29:
        /*0098*/ 	.byte	0x04, 0x17
        /*009a*/ 	.short	(.L_31 - .L_30)
.L_30:
        /*009c*/ 	.word	0x00000000
        /*00a0*/ 	.short	0x000c
        /*00a2*/ 	.short	0x0060
        /*00a4*/ 	.byte	0x00, 0xf4, 0x21, 0x00


	//----- nvinfo : EIATTR_KPARAM_INFO
	.align		4
.L_31:
        /*00a8*/ 	.byte	0x04, 0x17
        /*00aa*/ 	.short	(.L_33 - .L_32)
.L_32:
        /*00ac*/ 	.word	0x00000000
        /*00b0*/ 	.short	0x000b
        /*00b2*/ 	.short	0x0058
        /*00b4*/ 	.byte	0x00, 0xf4, 0x21, 0x00


	//----- nvinfo : EIATTR_KPARAM_INFO
	.align		4
.L_33:
        /*00b8*/ 	.byte	0x04, 0x17
        /*00ba*/ 	.short	(.L_35 - .L_34)
.L_34:
        /*00bc*/ 	.word	0x00000000
        /*00c0*/ 	.short	0x000a
        /*00c2*/ 	.short	0x0050
        /*00c4*/ 	.byte	0x00, 0xf4, 0x21, 0x00


	//----- nvinfo : EIATTR_KPARAM_INFO
	.align		4
.L_35:
        /*00c8*/ 	.byte	0x04, 0x17
        /*00ca*/ 	.short	(.L_37 - .L_36)
.L_36:
        /*00cc*/ 	.word	0x00000000
        /*00d0*/ 	.short	0x0009
        /*00d2*/ 	.short	0x0048
        /*00d4*/ 	.byte	0x00, 0xf4, 0x21, 0x00


	//----- nvinfo : EIATTR_KPARAM_INFO
	.align		4
.L_37:
        /*00d8*/ 	.byte	0x04, 0x17
        /*00da*/ 	.short	(.L_39 - .L_38)
.L_38:
        /*00dc*/ 	.word	0x00000000
        /*00e0*/ 	.short	0x0008
        /*00e2*/ 	.short	0x0040
        /*00e4*/ 	.byte	0x00, 0xf4, 0x21, 0x00


	//----- nvinfo : EIATTR_KPARAM_INFO
	.align		4
.L_39:
        /*00e8*/ 	.byte	0x04, 0x17
        /*00ea*/ 	.short	(.L_41 - .L_40)
.L_40:
        /*00ec*/ 	.word	0x00000000
        /*00f0*/ 	.short	0x0007
        /*00f2*/ 	.short	0x0038
        /*00f4*/ 	.byte	0x00, 0xf4, 0x21, 0x00


	//----- nvinfo : EIATTR_KPARAM_INFO
	.align		4
.L_41:
        /*00f8*/ 	.byte	0x04, 0x17
        /*00fa*/ 	.short	(.L_43 - .L_42)
.L_42:
        /*00fc*/ 	.word	0x00000000
        /*0100*/ 	.short	0x0006
        /*0102*/ 	.short	0x0030
        /*0104*/ 	.byte	0x00, 0xf4, 0x21, 0x00


	//----- nvinfo : EIATTR_KPARAM_INFO
	.align		4
.L_43:
        /*0108*/ 	.byte	0x04, 0x17
        /*010a*/ 	.short	(.L_45 - .L_44)
.L_44:
        /*010c*/ 	.word	0x00000000
        /*0110*/ 	.short	0x0005
        /*0112*/ 	.short	0x0028
        /*0114*/ 	.byte	0x00, 0xf4, 0x21, 0x00


	//----- nvinfo : EIATTR_KPARAM_INFO
	.align		4
.L_45:
        /*0118*/ 	.byte	0x04, 0x17
        /*011a*/ 	.short	(.L_47 - .L_46)
.L_46:
        /*011c*/ 	.word	0x00000000
        /*0120*/ 	.short	0x0004
        /*0122*/ 	.short	0x0020
        /*0124*/ 	.byte	0x00, 0xf4, 0x21, 0x00


	//----- nvinfo : EIATTR_KPARAM_INFO
	.align		4
.L_47:
        /*0128*/ 	.byte	0x04, 0x17
        /*012a*/ 	.short	(.L_49 - .L_48)
.L_48:
        /*012c*/ 	.word	0x00000000
        /*0130*/ 	.short	0x0003
        /*0132*/ 	.short	0x0018
        /*0134*/ 	.byte	0x00, 0xf4, 0x21, 0x00


	//----- nvinfo : EIATTR_KPARAM_INFO
	.align		4
.L_49:
        /*0138*/ 	.byte	0x04, 0x17
        /*013a*/ 	.short	(.L_51 - .L_50)
.L_50:
        /*013c*/ 	.word	0x00000000
        /*0140*/ 	.short	0x0002
        /*0142*/ 	.short	0x0010
        /*0144*/ 	.byte	0x00, 0xf4, 0x21, 0x00


	//----- nvinfo : EIATTR_KPARAM_INFO
	.align		4
.L_51:
        /*0148*/ 	.byte	0x04, 0x17
        /*014a*/ 	.short	(.L_53 - .L_52)
.L_52:
        /*014c*/ 	.word	0x00000000
        /*0150*/ 	.short	0x0001
        /*0152*/ 	.short	0x0008
        /*0154*/ 	.byte	0x00, 0xf4, 0x21, 0x00


	//----- nvinfo : EIATTR_KPARAM_INFO
	.align		4
.L_53:
        /*0158*/ 	.byte	0x04, 0x17
        /*015a*/ 	.short	(.L_55 - .L_54)
.L_54:
        /*015c*/ 	.word	0x00000000
        /*0160*/ 	.short	0x0000
        /*0162*/ 	.short	0x0000
        /*0164*/ 	.byte	0x00, 0xf4, 0x21, 0x00


	//----- nvinfo : EIATTR_SPARSE_MMA_MASK
	.align		4
.L_55:
        /*0168*/ 	.byte	0x03, 0x50
        /*016a*/ 	.short	0x0000


	//----- nvinfo : EIATTR_MAXREG_COUNT
	.align		4
        /*016c*/ 	.byte	0x03, 0x1b
        /*016e*/ 	.short	0x00ff


	//----- nvinfo : EIATTR_EXIT_INSTR_OFFSETS
	.align		4
        /*0170*/ 	.byte	0x04, 0x1c
        /*0172*/ 	.short	(.L_57 - .L_56)


	//   ....[0]....
.L_56:
        /*0174*/ 	.word	0x00003ee0


	//   ....[1]....
        /*0178*/ 	.word	0x00003f00


	//----- nvinfo : EIATTR_REQNTID
	.align		4
.L_57:
        /*017c*/ 	.byte	0x04, 0x10
        /*017e*/ 	.short	(.L_59 - .L_58)
.L_58:
        /*0180*/ 	.word	0x00000080
        /*0184*/ 	.word	0x00000001
        /*0188*/ 	.word	0x00000001


	//----- nvinfo : EIATTR_CBANK_PARAM_SIZE
	.align		4
.L_59:
        /*018c*/ 	.byte	0x03, 0x19
        /*018e*/ 	.short	0x00ac


	//----- nvinfo : EIATTR_PARAM_CBANK
	.align		4
        /*0190*/ 	.byte	0x04, 0x0a
        /*0192*/ 	.short	(.L_61 - .L_60)
	.align		4
.L_60:
        /*0194*/ 	.word	index@(.nv.constant0.triton_poi_fused_cat_31)
        /*0198*/ 	.short	0x0210
        /*019a*/ 	.short	0x00ac


	//----- nvinfo : EIATTR_SW_WAR
	.align		4
.L_61:
        /*019c*/ 	.byte	0x04, 0x36
        /*019e*/ 	.short	(.L_63 - .L_62)
.L_62:
        /*01a0*/ 	.word	0x00000008
.L_63:


//--------------------- .nv.callgraph             --------------------------
	.section	.nv.callgraph,"",@"SHT_CUDA_CALLGRAPH"
	.align	4
	.sectionentsize	8
	.align		4
        /*0000*/ 	.word	0x00000000
	.align		4
        /*0004*/ 	.word	0xffffffff
	.align		4
        /*0008*/ 	.word	0x00000000
	.align		4
        /*000c*/ 	.word	0xfffffffe
	.align		4
        /*0010*/ 	.word	0x00000000
	.align		4
        /*0014*/ 	.word	0xfffffffd
	.align		4
        /*0018*/ 	.word	0x00000000
	.align		4
        /*001c*/ 	.word	0xfffffffc


//--------------------- .nv.constant4             --------------------------
	.section	.nv.constant4,"a",@progbits
	.align	8
	.align		8
.nv.constant4:
        /*0000*/ 	.dword	_$_str
	.align		8
        /*0008*/ 	.dword	_$_str_$_2


//--------------------- .text.triton_poi_fused_cat_31 --------------------------
	.section	.text.triton_poi_fused_cat_31,"ax",@progbits
	.align	128
        .global         triton_poi_fused_cat_31
        .type           triton_poi_fused_cat_31,@function
        .size           triton_poi_fused_cat_31,(.L_x_1 - triton_poi_fused_cat_31)
        .other          triton_poi_fused_cat_31,@"STO_CUDA_ENTRY STV_DEFAULT"
triton_poi_fused_cat_31:
.text.triton_poi_fused_cat_31:
[----:B------:R-:W0:Y:S01]  /*0000*/  LDC R1, c[0x0][0x28] ;  /* 0x00000a00ff017b82 */ /* 0x000e220000000800 */
[----:B------:R-:W1:Y:S07]  /*0010*/  S2R R0, SR_TID.X ;  /* 0x0000000000007919 */ /* 0x000e6e0000002100 */
[----:B------:R-:W2:Y:S01]  /*0020*/  LDC.64 R10, c[0x0][0x268] ;  /* 0x00009a00ff0a7b82 */ /* 0x000ea20000000a00 */
[----:B------:R-:W-:Y:S01]  /*0030*/  ULDC.64 UR6, c[0x0][0x260] ;  /* 0x0000980000067ab9 */ /* 0x000fe20000000a00 */
[----:B------:R-:W-:Y:S01]  /*0040*/  CS2R R12, SRZ ;  /* 0x00000000000c7805 */ /* 0x000fe2000001ff00 */
[----:B------:R-:W3:Y:S01]  /*0050*/  S2R R7, SR_CTAID.X ;  /* 0x0000000000077919 */ /* 0x000ee20000002500 */
[----:B------:R-:W-:Y:S01]  /*0060*/  CS2R R14, SRZ ;  /* 0x00000000000e7805 */ /* 0x000fe2000001ff00 */
[----:B------:R-:W-:Y:S01]  /*0070*/  ULDC.64 UR4, c[0x0][0x208] ;  /* 0x0000820000047ab9 */ /* 0x000fe20000000a00 */
[----:B------:R-:W-:-:S02]  /*0080*/  CS2R R16, SRZ ;  /* 0x0000000000107805 */ /* 0x000fc4000001ff00 */
[----:B------:R-:W-:Y:S01]  /*0090*/  CS2R R18, SRZ ;  /* 0x0000000000127805 */ /* 0x000fe2000001ff00 */
[----:B------:R-:W-:Y:S01]  /*00a0*/  ULDC.64 UR8, c[0x0][0x288] ;  /* 0x0000a20000087ab9 */ /* 0x000fe20000000a00 */
[----:B------:R-:W-:Y:S02]  /*00b0*/  CS2R R52, SRZ ;  /* 0x0000000000347805 */ /* 0x000fe4000001ff00 */
[----:B------:R-:W-:Y:S01]  /*00c0*/  CS2R R54, SRZ ;  /* 0x0000000000367805 */ /* 0x000fe2000001ff00 */
[----:B------:R-:W4:Y:S01]  /*00d0*/  LDC.64 R36, c[0x0][0x210] ;  /* 0x00008400ff247b82 */ /* 0x000f220000000a00 */
[----:B------:R-:W-:Y:S02]  /*00e0*/  CS2R R48, SRZ ;  /* 0x0000000000307805 */ /* 0x000fe4000001ff00 */
[----:B------:R-:W-:Y:S01]  /*00f0*/  CS2R R50, SRZ ;  /* 0x0000000000327805 */ /* 0x000fe2000001ff00 */
[----:B0-----:R-:W-:-:S04]  /*0100*/  VIADD R1, R1, 0xfffffff8 ;  /* 0xfffffff801017836 */ /* 0x001fc80000000000 */
[----:B------:R-:W0:Y:S01]  /*0110*/  LDC.64 R68, c[0x0][0x220] ;  /* 0x00008800ff447b82 */ /* 0x000e220000000a00 */
[----:B-1----:R-:W-:-:S05]  /*0120*/  IMAD.SHL.U32 R0, R0, 0x4, RZ ;  /* 0x0000000400007824 */ /* 0x002fca00078e00ff */
[----:B------:R-:W-:-:S05]  /*0130*/  LOP3.LUT R0, R0, 0x1fc, RZ, 0xc0, !PT ;  /* 0x000001fc00007812 */ /* 0x000fca00078ec0ff */
[----:B---3--:R-:W-:-:S04]  /*0140*/  IMAD R7, R7, 0x400, R0 ;  /* 0x0000040007077824 */ /* 0x008fc800078e0200 */
[----:B------:R-:W-:-:S05]  /*0150*/  IMAD.HI R0, R7, 0x38e38e39, RZ ;  /* 0x38e38e3907007827 */ /* 0x000fca00078e02ff */
[----:B------:R-:W-:-:S04]  /*0160*/  SHF.R.U32.HI R3, RZ, 0x1f, R0 ;  /* 0x0000001fff037819 */ /* 0x000fc80000011600 */
[----:B------:R-:W-:-:S05]  /*0170*/  LEA.HI.SX32 R0, R0, R3, 0x1a ;  /* 0x0000000300007211 */ /* 0x000fca00078fd2ff */
[C---:B------:R-:W-:Y:S02]  /*0180*/  IMAD R8, R0.reuse, -0x120, R7 ;  /* 0xfffffee000087824 */ /* 0x040fe400078e0207 */
[----:B------:R-:W-:Y:S02]  /*0190*/  IMAD R3, R0, 0x60, RZ ;  /* 0x0000006000037824 */ /* 0x000fe400078e02ff */
[----:B------:R-:W-:Y:S01]  /*01a0*/  VIADD R39, R8, 0xffffff80 ;  /* 0xffffff8008277836 */ /* 0x000fe20000000000 */
[----:B------:R-:W-:Y:S02]  /*01b0*/  SHF.R.S32.HI R26, RZ, 0x1f, R8 ;  /* 0x0000001fff1a7819 */ /* 0x000fe40000011408 */
[----:B------:R-:W-:Y:S02]  /*01c0*/  IADD3 R2, P0, R8, R3, RZ ;  /* 0x0000000308027210 */ /* 0x000fe40007f1e0ff */
[----:B------:R-:W-:Y:S01]  /*01d0*/  ISETP.GE.U32.AND P1, PT, R39, 0x60, PT ;  /* 0x000000602700780c */ /* 0x000fe20003f26070 */
[----:B------:R-:W-:Y:S01]  /*01e0*/  VIADD R42, R7, 0x200 ;  /* 0x00000200072a7836 */ /* 0x000fe20000000000 */
[----:B------:R-:W-:-:S02]  /*01f0*/  LEA.HI.X.SX32 R3, R3, R26, 0x1, P0 ;  /* 0x0000001a03037211 */ /* 0x000fc400000f0eff */
[----:B------:R-:W-:Y:S02]  /*0200*/  CS2R R28, SRZ ;  /* 0x00000000001c7805 */ /* 0x000fe4000001ff00 */
[----:B------:R-:W-:Y:S02]  /*0210*/  ISETP.LT.AND P5, PT, R7, 0x416880, !P1 ;  /* 0x004168800700780c */ /* 0x000fe40004fa1270 */
[----:B------:R-:W-:Y:S02]  /*0220*/  CS2R R56, SRZ ;  /* 0x0000000000387805 */ /* 0x000fe4000001ff00 */
[----:B------:R-:W-:Y:S01]  /*0230*/  LEA R20, P0, R2, UR6, 0x2 ;  /* 0x0000000602147c11 */ /* 0x000fe2000f8010ff */
[----:B------:R-:W-:Y:S01]  /*0240*/  IMAD.HI R4, R42, 0x38e38e39, RZ ;  /* 0x38e38e392a047827 */ /* 0x000fe200078e02ff */
[----:B------:R-:W-:Y:S02]  /*0250*/  ISETP.GT.AND P2, PT, R8, 0xdf, PT ;  /* 0x000000df0800780c */ /* 0x000fe40003f44270 */
[----:B------:R-:W-:-:S02]  /*0260*/  CS2R R58, SRZ ;  /* 0x00000000003a7805 */ /* 0x000fc4000001ff00 */
[----:B------:R-:W-:Y:S01]  /*0270*/  LEA.HI.X R21, R2, UR7, R3, 0x2, P0 ;  /* 0x0000000702157c11 */ /* 0x000fe200080f1403 */
[----:B--2---:R-:W-:Y:S01]  /*0280*/  IMAD.WIDE R2, R8, 0x4, R10 ;  /* 0x0000000408027825 */ /* 0x004fe200078e020a */
[----:B------:R-:W-:Y:S02]  /*0290*/  SHF.R.U32.HI R5, RZ, 0x1f, R4 ;  /* 0x0000001fff057819 */ /* 0x000fe40000011604 */
[----:B------:R-:W-:Y:S01]  /*02a0*/  CS2R R34, SRZ ;  /* 0x0000000000227805 */ /* 0x000fe2000001ff00 */
[----:B------:R1:W-:Y:S04]  /*02b0*/  STL [R1], R39 ;  /* 0x0000002701007387 */ /* 0x0003e80000100800 */
[----:B------:R-:W2:Y:S01]  /*02c0*/  @P5 LDG.E.EL.128 R12, desc[UR4][R2.64+-0x200] ;  /* 0xfffe0004020c5981 */ /* 0x000ea2000c2e1d00 */
[----:B------:R-:W-:-:S02]  /*02d0*/  LEA.HI.SX32 R9, R4, R5, 0x1a ;  /* 0x0000000504097211 */ /* 0x000fc400078fd2ff */
[----:B------:R-:W3:Y:S01]  /*02e0*/  LDC.64 R4, c[0x0][0x290] ;  /* 0x0000a400ff047b82 */ /* 0x000ee20000000a00 */
[----:B------:R5:W2:Y:S02]  /*02f0*/  @P5 LDG.E.EL.128 R16, desc[UR4][R20.64+-0x200] ;  /* 0xfffe000414105981 */ /* 0x000aa4000c2e1d00 */
[C---:B------:R-:W-:Y:S02]  /*0300*/  IMAD R6, R9.reuse, -0x120, R42 ;  /* 0xfffffee009067824 */ /* 0x040fe400078e022a */
[----:B------:R-:W-:-:S05]  /*0310*/  IMAD.SHL.U32 R27, R9, 0x40, RZ ;  /* 0x00000040091b7824 */ /* 0x000fca00078e00ff */
[----:B------:R-:W-:Y:S02]  /*0320*/  IADD3 R62, P0, R6, R27, RZ ;  /* 0x0000001b063e7210 */ /* 0x000fe40007f1e0ff */
[----:B-----5:R-:W-:Y:S02]  /*0330*/  SHF.R.S32.HI R20, RZ, 0x1f, R6 ;  /* 0x0000001fff147819 */ /* 0x020fe40000011406 */
[----:B------:R-:W-:Y:S02]  /*0340*/  ISETP.GT.AND P1, PT, R6, 0xdf, PT ;  /* 0x000000df0600780c */ /* 0x000fe40003f24270 */
[----:B------:R-:W-:Y:S02]  /*0350*/  LEA.HI.X.SX32 R61, R27, R20, 0x1, P0 ;  /* 0x000000141b3d7211 */ /* 0x000fe400000f0eff */
[----:B------:R-:W-:Y:S02]  /*0360*/  ISETP.LT.AND P4, PT, R42, 0x416880, P1 ;  /* 0x004168802a00780c */ /* 0x000fe40000f81270 */
[C---:B------:R-:W-:Y:S01]  /*0370*/  SHF.L.U64.HI R61, R62.reuse, 0x2, R61 ;  /* 0x000000023e3d7819 */ /* 0x040fe2000001023d */
[----:B------:R-:W-:-:S05]  /*0380*/  IMAD.SHL.U32 R62, R62, 0x4, RZ ;  /* 0x000000043e3e7824 */ /* 0x000fca00078e00ff */
[----:B------:R-:W-:-:S04]  /*0390*/  IADD3 R24, P0, R62, UR8, RZ ;  /* 0x000000083e187c10 */ /* 0x000fc8000ff1e0ff */
[----:B------:R-:W-:-:S05]  /*03a0*/  IADD3.X R25, R61, UR9, RZ, P0, !PT ;  /* 0x000000093d197c10 */ /* 0x000fca00087fe4ff */
[----:B------:R5:W2:Y:S01]  /*03b0*/  @P4 LDG.E.EL.128 R52, desc[UR4][R24.64+-0x380] ;  /* 0xfffc800418344981 */ /* 0x000aa2000c2e1d00 */
[----:B------:R-:W-:-:S05]  /*03c0*/  IMAD R9, R9, 0x60, RZ ;  /* 0x0000006009097824 */ /* 0x000fca00078e02ff */
[----:B------:R-:W-:-:S04]  /*03d0*/  IADD3 R2, P0, R6, R9, RZ ;  /* 0x0000000906027210 */ /* 0x000fc80007f1e0ff */
[----:B------:R-:W-:Y:S02]  /*03e0*/  LEA.HI.X.SX32 R9, R9, R20, 0x1, P0 ;  /* 0x0000001409097211 */ /* 0x000fe400000f0eff */
[----:B------:R-:W-:-:S04]  /*03f0*/  LEA R20, P0, R2, UR6, 0x2 ;  /* 0x0000000602147c11 */ /* 0x000fc8000f8010ff */
[----:B------:R-:W-:Y:S01]  /*0400*/  LEA.HI.X R21, R2, UR7, R9, 0x2, P0 ;  /* 0x0000000702157c11 */ /* 0x000fe200080f1409 */
[----:B------:R-:W-:Y:S02]  /*0410*/  IMAD.SHL.U32 R9, R0, 0x40, RZ ;  /* 0x0000004000097824 */ /* 0x000fe400078e00ff */
[C---:B------:R-:W-:Y:S02]  /*0420*/  VIADD R63, R6.reuse, 0xffffff80 ;  /* 0xffffff80063f7836 */ /* 0x040fe40000000000 */
[----:B------:R-:W-:Y:S01]  /*0430*/  IMAD.WIDE R32, R6, 0x4, R10 ;  /* 0x0000000406207825 */ /* 0x000fe200078e020a */
[----:B------:R-:W-:Y:S01]  /*0440*/  IADD3 R60, P0, R8, R9, RZ ;  /* 0x00000009083c7210 */ /* 0x000fe20007f1e0ff */
[----:B------:R-:W0:Y:S01]  /*0450*/  LDC.64 R10, c[0x0][0x218] ;  /* 0x00008600ff0a7b82 */ /* 0x000e220000000a00 */
[----:B------:R-:W-:Y:S01]  /*0460*/  ISETP.GE.U32.AND P1, PT, R63, 0x60, PT ;  /* 0x000000603f00780c */ /* 0x000fe20003f26070 */
[----:B------:R-:W-:Y:S01]  /*0470*/  IMAD.IADD R41, R8, 0x1, R9 ;  /* 0x0000000108297824 */ /* 0x000fe200078e0209 */
[----:B------:R-:W-:-:S02]  /*0480*/  ISETP.LT.AND P3, PT, R7, 0x416880, P2 ;  /* 0x004168800700780c */ /* 0x000fc40001761270 */
[----:B-----5:R-:W-:Y:S01]  /*0490*/  CS2R R24, SRZ ;  /* 0x0000000000187805 */ /* 0x020fe2000001ff00 */
[----:B---3--:R-:W-:-:S04]  /*04a0*/  IMAD.WIDE R22, R6, 0x4, R4 ;  /* 0x0000000406167825 */ /* 0x008fc800078e0204 */
[----:B------:R-:W-:Y:S01]  /*04b0*/  IMAD.WIDE R44, R8, 0x4, R4 ;  /* 0x00000004082c7825 */ /* 0x000fe200078e0204 */
[----:B------:R3:W5:Y:S01]  /*04c0*/  @P4 LDG.E.EL.128 R48, desc[UR4][R22.64+-0x380] ;  /* 0xfffc800416304981 */ /* 0x000762000c2e1d00 */
[----:B------:R-:W-:Y:S02]  /*04d0*/  ULDC.64 UR6, c[0x0][0x238] ;  /* 0x00008e0000067ab9 */ /* 0x000fe40000000a00 */
[----:B----4-:R-:W-:Y:S01]  /*04e0*/  IMAD.WIDE R40, R41, 0x4, R36 ;  /* 0x0000000429287825 */ /* 0x010fe200078e0224 */
[----:B---3--:R-:W-:-:S03]  /*04f0*/  CS2R R22, SRZ ;  /* 0x0000000000167805 */ /* 0x008fc6000001ff00 */
[----:B0-----:R-:W-:Y:S01]  /*0500*/  IMAD.WIDE R4, R8, 0x4, R10 ;  /* 0x0000000408047825 */ /* 0x001fe200078e020a */
[----:B--2---:R-:W-:Y:S02]  /*0510*/  SEL R64, R13, RZ, P5 ;  /* 0x000000ff0d407207 */ /* 0x004fe40002800000 */
[----:B------:R-:W-:-:S04]  /*0520*/  LEA.HI.X.SX32 R13, R9, R26, 0x1, P0 ;  /* 0x0000001a090d7211 */ /* 0x000fc800000f0eff */
[C---:B------:R-:W-:Y:S01]  /*0530*/  SHF.L.U64.HI R38, R60.reuse, 0x2, R13 ;  /* 0x000000023c267819 */ /* 0x040fe2000001020d */
[----:B------:R-:W-:Y:S01]  /*0540*/  IMAD.SHL.U32 R60, R60, 0x4, RZ ;  /* 0x000000043c3c7824 */ /* 0x000fe200078e00ff */
[----:B------:R-:W-:-:S04]  /*0550*/  ISETP.LT.AND P0, PT, R42, 0x416880, !P1 ;  /* 0x004168802a00780c */ /* 0x000fc80004f01270 */
[----:B------:R-:W-:-:S04]  /*0560*/  IADD3 R30, P1, R60, UR8, RZ ;  /* 0x000000083c1e7c10 */ /* 0x000fc8000ff3e0ff */
[----:B------:R-:W-:Y:S02]  /*0570*/  IADD3.X R31, R38, UR9, RZ, P1, !PT ;  /* 0x00000009261f7c10 */ /* 0x000fe40008ffe4ff */
[----:B------:R-:W-:Y:S01]  /*0580*/  ISETP.GE.AND P1, PT, R8, 0x40, PT ;  /* 0x000000400800780c */ /* 0x000fe20003f26270 */
[----:B------:R-:W-:Y:S01]  /*0590*/  IMAD.IADD R9, R6, 0x1, R27 ;  /* 0x0000000106097824 */ /* 0x000fe200078e021b */
[----:B------:R-:W-:Y:S02]  /*05a0*/  SEL R17, R17, RZ, P5 ;  /* 0x000000ff11117207 */ /* 0x000fe40002800000 */
[----:B------:R-:W-:Y:S02]  /*05b0*/  CS2R R26, SRZ ;  /* 0x00000000001a7805 */ /* 0x000fe4000001ff00 */
[----:B------:R-:W-:Y:S02]  /*05c0*/  SEL R18, R18, RZ, P5 ;  /* 0x000000ff12127207 */ /* 0x000fe40002800000 */
[----:B------:R-:W-:-:S02]  /*05d0*/  SEL R19, R19, RZ, P5 ;  /* 0x000000ff13137207 */ /* 0x000fc40002800000 */
[----:B------:R-:W-:Y:S02]  /*05e0*/  SEL R66, R15, RZ, P5 ;  /* 0x000000ff0f427207 */ /* 0x000fe40002800000 */
[----:B------:R-:W-:Y:S02]  /*05f0*/  SEL R65, R14, RZ, P5 ;  /* 0x000000ff0e417207 */ /* 0x000fe40002800000 */
[----:B------:R-:W-:Y:S02]  /*0600*/  ISETP.LT.AND P1, PT, R7, 0x416880, !P1 ;  /* 0x004168800700780c */ /* 0x000fe40004f21270 */
[----:B------:R-:W-:Y:S02]  /*0610*/  CS2R R14, SRZ ;  /* 0x00000000000e7805 */ /* 0x000fe4000001ff00 */
[----:B------:R-:W-:Y:S02]  /*0620*/  SEL R46, R12, RZ, P5 ;  /* 0x000000ff0c2e7207 */ /* 0x000fe40002800000 */
[----:B------:R-:W-:-:S02]  /*0630*/  CS2R R12, SRZ ;  /* 0x00000000000c7805 */ /* 0x000fc4000001ff00 */
[----:B------:R-:W-:Y:S01]  /*0640*/  SEL R3, R16, RZ, P5 ;  /* 0x000000ff10037207 */ /* 0x000fe20002800000 */
[----:B------:R-:W-:Y:S01]  /*0650*/  FADD R66, R19, -R66 ;  /* 0x8000004213427221 */ /* 0x000fe20000000000 */
[----:B------:R-:W-:Y:S01]  /*0660*/  FADD R65, R18, -R65 ;  /* 0x8000004112417221 */ /* 0x000fe20000000000 */
[----:B------:R-:W-:Y:S01]  /*0670*/  FADD R64, R17, -R64 ;  /* 0x8000004011407221 */ /* 0x000fe20000000000 */
[----:B------:R0:W2:Y:S01]  /*0680*/  @P0 LDG.E.EL.128 R24, desc[UR4][R20.64+-0x200] ;  /* 0xfffe000414180981 */ /* 0x0000a2000c2e1d00 */
[----:B------:R-:W-:Y:S02]  /*0690*/  CS2R R16, SRZ ;  /* 0x0000000000107805 */ /* 0x000fe4000001ff00 */
[----:B------:R-:W-:Y:S02]  /*06a0*/  CS2R R18, SRZ ;  /* 0x0000000000127805 */ /* 0x000fe4000001ff00 */
[----:B------:R-:W-:Y:S01]  /*06b0*/  P2R R2, PR, RZ, 0x1 ;  /* 0x00000001ff027803 */ /* 0x000fe20000000000 */
[----:B------:R-:W3:Y:S01]  /*06c0*/  @P0 LDG.E.EL.128 R12, desc[UR4][R32.64+-0x200] ;  /* 0xfffe0004200c0981 */ /* 0x000ee2000c2e1d00 */
[----:B------:R-:W-:-:S03]  /*06d0*/  ISETP.GE.AND P0, PT, R6, 0x40, PT ;  /* 0x000000400600780c */ /* 0x000fc60003f06270 */
[----:B------:R4:W2:Y:S01]  /*06e0*/  @P3 LDG.E.EL.128 R16, desc[UR4][R30.64+-0x380] ;  /* 0xfffc80041e103981 */ /* 0x0008a2000c2e1d00 */
[----:B0-----:R-:W-:Y:S02]  /*06f0*/  CS2R R20, SRZ ;  /* 0x0000000000147805 */ /* 0x001fe4000001ff00 */
[----:B------:R-:W-:Y:S02]  /*0700*/  ISETP.LT.AND P2, PT, R42, 0x416880, !P0 ;  /* 0x004168802a00780c */ /* 0x000fe40004741270 */
[----:B------:R-:W-:Y:S02]  /*0710*/  CS2R R42, SRZ ;  /* 0x00000000002a7805 */ /* 0x000fe4000001ff00 */
[----:B------:R0:W3:Y:S01]  /*0720*/  @P1 LDG.E.EL.128 R20, desc[UR4][R40.64] ;  /* 0x0000000428141981 */ /* 0x0000e2000c2e1d00 */
[----:B----4-:R-:W-:Y:S01]  /*0730*/  CS2R R30, SRZ ;  /* 0x00000000001e7805 */ /* 0x010fe2000001ff00 */
[----:B------:R-:W-:Y:S01]  /*0740*/  IMAD.WIDE R36, R9, 0x4, R36 ;  /* 0x0000000409247825 */ /* 0x000fe200078e0224 */
[----:B------:R-:W-:-:S03]  /*0750*/  SEL R9, R54, RZ, P4 ;  /* 0x000000ff36097207 */ /* 0x000fc60002000000 */
[----:B------:R-:W-:Y:S01]  /*0760*/  FADD R54, R3, -R46 ;  /* 0x8000002e03367221 */ /* 0x000fe20000000000 */
[----:B0-----:R-:W-:Y:S01]  /*0770*/  CS2R R40, SRZ ;  /* 0x0000000000287805 */ /* 0x001fe2000001ff00 */
[----:B------:R0:W4:Y:S01]  /*0780*/  @P3 LDG.E.EL.128 R28, desc[UR4][R44.64+-0x380] ;  /* 0xfffc80042c1c3981 */ /* 0x000122000c2e1d00 */
[----:B------:R-:W-:-:S04]  /*0790*/  CS2R R46, SRZ ;  /* 0x00000000002e7805 */ /* 0x000fc8000001ff00 */
[----:B------:R1:W3:Y:S01]  /*07a0*/  @P1 LDG.E.EL.128 R40, desc[UR4][R4.64] ;  /* 0x0000000404281981 */ /* 0x0002e2000c2e1d00 */
[----:B0-----:R-:W-:Y:S01]  /*07b0*/  CS2R R44, SRZ ;  /* 0x00000000002c7805 */ /* 0x001fe2000001ff00 */
[----:B-1----:R-:W-:-:S05]  /*07c0*/  IMAD.WIDE R4, R6, 0x4, R10 ;  /* 0x0000000406047825 */ /* 0x002fca00078e020a */
[----:B------:R0:W3:Y:S02]  /*07d0*/  @P2 LDG.E.EL.128 R44, desc[UR4][R4.64] ;  /* 0x00000004042c2981 */ /* 0x0000e4000c2e1d00 */
[----:B0-----:R-:W-:-:S05]  /*07e0*/  IMAD.WIDE R4, R8, 0x4, R68 ;  /* 0x0000000408047825 */ /* 0x001fca00078e0244 */
[----:B------:R-:W3:Y:S01]  /*07f0*/  @P1 LDG.E.EL.128 R56, desc[UR4][R4.64] ;  /* 0x0000000404381981 */ /* 0x000ee2000c2e1d00 */
[----:B------:R-:W-:-:S06]  /*0800*/  CS2R R32, SRZ ;  /* 0x0000000000207805 */ /* 0x000fcc000001ff00 */
[----:B------:R0:W3:Y:S01]  /*0810*/  @P2 LDG.E.EL.128 R32, desc[UR4][R36.64] ;  /* 0x0000000424202981 */ /* 0x0000e2000c2e1d00 */
[----:B-----5:R-:W-:-:S05]  /*0820*/  SEL R50, R50, RZ, P4 ;  /* 0x000000ff32327207 */ /* 0x020fca0002000000 */
[----:B------:R-:W-:Y:S01]  /*0830*/  FADD R39, R9, -R50 ;  /* 0x8000003209277221 */ /* 0x000fe20000000000 */
[----:B------:R-:W-:Y:S02]  /*0840*/  SEL R50, R52, RZ, P4 ;  /* 0x000000ff34327207 */ /* 0x000fe40002000000 */
[----:B------:R-:W-:Y:S02]  /*0850*/  SEL R49, R49, RZ, P4 ;  /* 0x000000ff31317207 */ /* 0x000fe40002000000 */
[----:B------:R-:W-:Y:S02]  /*0860*/  SEL R10, R51, RZ, P4 ;  /* 0x000000ff330a7207 */ /* 0x000fe40002000000 */
[----:B------:R-:W-:-:S05]  /*0870*/  SEL R55, R55, RZ, P4 ;  /* 0x000000ff37377207 */ /* 0x000fca0002000000 */
[----:B------:R-:W-:Y:S01]  /*0880*/  FADD R67, R55, -R10 ;  /* 0x8000000a37437221 */ /* 0x000fe20000000000 */
[----:B--2---:R-:W-:Y:S02]  /*0890*/  SEL R18, R18, RZ, P3 ;  /* 0x000000ff12127207 */ /* 0x004fe40001800000 */
[----:B------:R-:W-:Y:S02]  /*08a0*/  SEL R16, R16, RZ, P3 ;  /* 0x000000ff10107207 */ /* 0x000fe40001800000 */
[----:B------:R-:W-:Y:S02]  /*08b0*/  SEL R17, R17, RZ, P3 ;  /* 0x000000ff11117207 */ /* 0x000fe40001800000 */
[----:B----4-:R-:W-:Y:S02]  /*08c0*/  SEL R11, R28, RZ, P3 ;  /* 0x000000ff1c0b7207 */ /* 0x010fe40001800000 */
[----:B---3--:R-:W-:-:S05]  /*08d0*/  SEL R3, R56, RZ, P1 ;  /* 0x000000ff38037207 */ /* 0x008fca0000800000 */
[----:B------:R-:W-:-:S04]  /*08e0*/  FADD R3, R3, 0.0010000000474974513054 ;  /* 0x3a83126f03037421 */ /* 0x000fc80000000000 */
[----:B------:R1:W2:Y:S02]  /*08f0*/  MUFU.SQRT R4, R3 ;  /* 0x0000000300047308 */ /* 0x0002a40000002000 */
[----:B-1----:R-:W-:Y:S02]  /*0900*/  SEL R3, R48, RZ, P4 ;  /* 0x000000ff30037207 */ /* 0x002fe40002000000 */
[----:B------:R-:W-:-:S03]  /*0910*/  SEL R48, R53, RZ, P4 ;  /* 0x000000ff35307207 */ /* 0x000fc60002000000 */
[----:B------:R-:W-:Y:S01]  /*0920*/  FADD R50, R50, -R3 ;  /* 0x8000000332327221 */ /* 0x000fe20000000000 */
[----:B------:R-:W-:Y:S01]  /*0930*/  SEL R3, R58, RZ, P1 ;  /* 0x000000ff3a037207 */ /* 0x000fe20000800000 */
[----:B------:R-:W-:Y:S01]  /*0940*/  FADD R48, R48, -R49 ;  /* 0x8000003130307221 */ /* 0x000fe20000000000 */
[----:B------:R-:W-:Y:S02]  /*0950*/  SEL R5, R57, RZ, P1 ;  /* 0x000000ff39057207 */ /* 0x000fe40000800000 */
[----:B------:R-:W-:Y:S01]  /*0960*/  SEL R49, R30, RZ, P3 ;  /* 0x000000ff1e317207 */ /* 0x000fe20001800000 */
[----:B------:R-:W-:Y:S01]  /*0970*/  FADD R3, R3, 0.0010000000474974513054 ;  /* 0x3a83126f03037421 */ /* 0x000fe20000000000 */
[----:B------:R-:W1:Y:S01]  /*0980*/  LDC.64 R56, c[0x0][0x298] ;  /* 0x0000a600ff387b82 */ /* 0x000e620000000a00 */
[----:B------:R-:W-:Y:S01]  /*0990*/  SEL R10, R59, RZ, P1 ;  /* 0x000000ff3b0a7207 */ /* 0x000fe20000800000 */
[----:B------:R-:W-:Y:S01]  /*09a0*/  FADD R5, R5, 0.0010000000474974513054 ;  /* 0x3a83126f05057421 */ /* 0x000fe20000000000 */
[----:B------:R3:W-:Y:S01]  /*09b0*/  MUFU.SQRT R52, R3 ;  /* 0x0000000300347308 */ /* 0x0007e20000002000 */
[----:B------:R-:W-:Y:S01]  /*09c0*/  FADD R49, R18, -R49 ;  /* 0x8000003112317221 */ /* 0x000fe20000000000 */
[----:B------:R-:W-:Y:S01]  /*09d0*/  SEL R18, R31, RZ, P3 ;  /* 0x000000ff1f127207 */ /* 0x000fe20001800000 */
[----:B------:R-:W-:Y:S01]  /*09e0*/  FADD R10, R10, 0.0010000000474974513054 ;  /* 0x3a83126f0a0a7421 */ /* 0x000fe20000000000 */
[----:B---3--:R-:W-:-:S04]  /*09f0*/  SEL R3, R19, RZ, P3 ;  /* 0x000000ff13037207 */ /* 0x008fc80001800000 */
[----:B0-----:R-:W0:Y:S01]  /*0a00*/  MUFU.SQRT R37, R5 ;  /* 0x0000000500257308 */ /* 0x001e220000002000 */
[----:B------:R-:W-:Y:S01]  /*0a10*/  SEL R55, R33, RZ, P2 ;  /* 0x000000ff21377207 */ /* 0x000fe20001000000 */
[----:B------:R-:W-:Y:S01]  /*0a20*/  FADD R3, R3, -R18 ;  /* 0x8000001203037221 */ /* 0x000fe20000000000 */
[----:B------:R-:W-:-:S05]  /*0a30*/  SEL R18, R29, RZ, P3 ;  /* 0x000000ff1d127207 */ /* 0x000fca0001800000 */
[----:B------:R3:W4:Y:S01]  /*0a40*/  MUFU.SQRT R5, R10 ;  /* 0x0000000a00057308 */ /* 0x0007220000002000 */
[----:B------:R-:W-:Y:S01]  /*0a50*/  SEL R32, R32, RZ, P2 ;  /* 0x000000ff20207207 */ /* 0x000fe20001000000 */
[----:B------:R-:W-:Y:S01]  /*0a60*/  FADD R33, R17, -R18 ;  /* 0x8000001211217221 */ /* 0x000fe20000000000 */
[----:B------:R-:W-:Y:S02]  /*0a70*/  CS2R R18, SRZ ;  /* 0x0000000000127805 */ /* 0x000fe4000001ff00 */
[----:B------:R-:W-:Y:S02]  /*0a80*/  SEL R29, R44, RZ, P2 ;  /* 0x000000ff2c1d7207 */ /* 0x000fe40001000000 */
[----:B---3--:R-:W-:Y:S01]  /*0a90*/  SEL R10, R45, RZ, P2 ;  /* 0x000000ff2d0a7207 */ /* 0x008fe20001000000 */
[----:B------:R-:W-:Y:S01]  /*0aa0*/  FADD R45, R16, -R11 ;  /* 0x8000000b102d7221 */ /* 0x000fe20000000000 */
[----:B------:R-:W-:-:S03]  /*0ab0*/  CS2R R16, SRZ ;  /* 0x0000000000107805 */ /* 0x000fc6000001ff00 */
[----:B------:R-:W-:Y:S01]  /*0ac0*/  FADD R55, R55, -R10 ;  /* 0x8000000a37377221 */ /* 0x000fe20000000000 */
[----:B------:R-:W-:-:S04]  /*0ad0*/  IMAD.WIDE R10, R6, 0x4, R68 ;  /* 0x00000004060a7825 */ /* 0x000fc800078e0244 */
[----:B------:R-:W-:Y:S01]  /*0ae0*/  FADD R32, R32, -R29 ;  /* 0x8000001d20207221 */ /* 0x000fe20000000000 */
[----:B------:R-:W-:Y:S02]  /*0af0*/  CS2R R28, SRZ ;  /* 0x00000000001c7805 */ /* 0x000fe4000001ff00 */
[----:B------:R-:W-:Y:S01]  /*0b00*/  CS2R R30, SRZ ;  /* 0x00000000001e7805 */ /* 0x000fe2000001ff00 */
[----:B------:R1:W3:Y:S02]  /*0b10*/  @P2 LDG.E.EL.128 R16, desc[UR4][R10.64] ;  /* 0x000000040a102981 */ /* 0x0002e4000c2e1d00 */
[----:B-1----:R-:W-:-:S05]  /*0b20*/  IMAD.WIDE R10, R8, 0x4, R56 ;  /* 0x00000004080a7825 */ /* 0x002fca00078e0238 */
[----:B------:R-:W5:Y:S01]  /*0b30*/  @P3 LDG.E.EL.128 R28, desc[UR4][R10.64+-0x380] ;  /* 0xfffc80040a1c3981 */ /* 0x000f62000c2e1d00 */
[C---:B--2---:R-:W-:Y:S02]  /*0b40*/  FSETP.GT.AND P0, PT, R4.reuse, 8.50705917302346158658e+37, PT ;  /* 0x7e8000000400780b */ /* 0x044fe40003f04000 */
[----:B------:R-:W-:Y:S01]  /*0b50*/  FSETP.GEU.AND P6, PT, R4, 1.175494350822287508e-38, PT ;  /* 0x008000000400780b */ /* 0x000fe20003fce000 */
[----:B------:R1:W-:Y:S02]  /*0b60*/  STL [R1+0x4], R62 ;  /* 0x0000043e01007387 */ /* 0x0003e40000100800 */
[----:B-1----:R-:W-:-:S08]  /*0b70*/  IMAD.MOV.U32 R62, RZ, RZ, 0x3e800000 ;  /* 0x3e800000ff3e7424 */ /* 0x002fd000078e00ff */
[----:B------:R-:W-:Y:S01]  /*0b80*/  @P0 FMUL R4, R4, 0.25 ;  /* 0x3e80000004040820 */ /* 0x000fe20000400000 */
[----:B------:R-:W-:-:S03]  /*0b90*/  FSEL R36, R62, 1, P0 ;  /* 0x3f8000003e247808 */ /* 0x000fc60000000000 */
[----:B------:R-:W-:Y:S02]  /*0ba0*/  @!P6 FMUL R4, R4, 16777216 ;  /* 0x4b8000000404e820 */ /* 0x000fe40000400000 */
[----:B------:R-:W-:Y:S01]  /*0bb0*/  @!P6 FMUL R36, R36, 16777216 ;  /* 0x4b8000002424e820 */ /* 0x000fe20000400000 */
[----:B0-----:R-:W-:Y:S02]  /*0bc0*/  FSETP.GT.AND P6, PT, R37, 8.50705917302346158658e+37, PT ;  /* 0x7e8000002500780b */ /* 0x001fe40003fc4000 */
[----:B------:R-:W-:Y:S02]  /*0bd0*/  P2R R0, PR, RZ, 0x20 ;  /* 0x00000020ff007803 */ /* 0x000fe40000000000 */
[----:B------:R-:W-:Y:S02]  /*0be0*/  SEL R20, R20, RZ, P1 ;  /* 0x000000ff14147207 */ /* 0x000fe40000800000 */
[----:B------:R-:W-:Y:S02]  /*0bf0*/  SEL R69, R40, RZ, P1 ;  /* 0x000000ff28457207 */ /* 0x000fe40000800000 */
[----:B------:R-:W-:-:S02]  /*0c00*/  FSETP.GT.AND P5, PT, R52, 8.50705917302346158658e+37, PT ;  /* 0x7e8000003400780b */ /* 0x000fc40003fa4000 */
[C---:B------:R-:W-:Y:S01]  /*0c10*/  FSETP.GEU.AND P0, PT, R37.reuse, 1.175494350822287508e-38, PT ;  /* 0x008000002500780b */ /* 0x040fe20003f0e000 */
[----:B------:R-:W-:Y:S01]  /*0c20*/  FADD R69, R20, -R69 ;  /* 0x8000004514457221 */ /* 0x000fe20000000000 */
[----:B------:R-:W-:Y:S01]  /*0c30*/  FSEL R51, R62, 1, P6 ;  /* 0x3f8000003e337808 */ /* 0x000fe20003000000 */
[----:B------:R-:W-:Y:S01]  /*0c40*/  @P6 FMUL R37, R37, 0.25 ;  /* 0x3e80000025256820 */ /* 0x000fe20000400000 */
[----:B------:R-:W-:Y:S02]  /*0c50*/  FSETP.GEU.AND P6, PT, R52, 1.175494350822287508e-38, PT ;  /* 0x008000003400780b */ /* 0x000fe40003fce000 */
[----:B------:R-:W-:-:S05]  /*0c60*/  FSEL R53, R62, 1, P5 ;  /* 0x3f8000003e357808 */ /* 0x000fca0002800000 */
[----:B------:R-:W-:Y:S02]  /*0c70*/  @P5 FMUL R52, R52, 0.25 ;  /* 0x3e80000034345820 */ /* 0x000fe40000400000 */
[----:B------:R-:W-:Y:S01]  /*0c80*/  @!P0 FMUL R37, R37, 16777216 ;  /* 0x4b80000025258820 */ /* 0x000fe20000400000 */
[----:B------:R-:W-:-:S03]  /*0c90*/  @!P0 FMUL R51, R51, 16777216 ;  /* 0x4b80000033338820 */ /* 0x000fc60000400000 */
[----:B------:R-:W-:Y:S01]  /*0ca0*/  @!P6 FMUL R52, R52, 16777216 ;  /* 0x4b8000003434e820 */ /* 0x000fe20000400000 */
[----:B------:R-:W-:Y:S01]  /*0cb0*/  @!P6 FMUL R53, R53, 16777216 ;  /* 0x4b8000003535e820 */ /* 0x000fe20000400000 */
[----:B----4-:R-:W-:Y:S01]  /*0cc0*/  FSETP.GT.AND P6, PT, R5, 8.50705917302346158658e+37, PT ;  /* 0x7e8000000500780b */ /* 0x010fe20003fc4000 */
[----:B------:R-:W-:Y:S01]  /*0cd0*/  IMAD.MOV.U32 R44, RZ, RZ, 0x3e800000 ;  /* 0x3e800000ff2c7424 */ /* 0x000fe200078e00ff */
[----:B------:R-:W-:Y:S02]  /*0ce0*/  SEL R21, R21, RZ, P1 ;  /* 0x000000ff15157207 */ /* 0x000fe40000800000 */
[----:B------:R-:W-:Y:S02]  /*0cf0*/  SEL R68, R41, RZ, P1 ;  /* 0x000000ff29447207 */ /* 0x000fe40000800000 */
[----:B------:R-:W-:Y:S02]  /*0d00*/  FSETP.GEU.AND P5, PT, R5, 1.175494350822287508e-38, PT ;  /* 0x008000000500780b */ /* 0x000fe40003fae000 */
[----:B------:R-:W-:Y:S01]  /*0d10*/  FSEL R9, R62, 1, P6 ;  /* 0x3f8000003e097808 */ /* 0x000fe20003000000 */
[----:B------:R-:W-:-:S04]  /*0d20*/  FADD R68, R21, -R68 ;  /* 0x8000004415447221 */ /* 0x000fc80000000000 */
[----:B------:R-:W-:Y:S01]  /*0d30*/  @P6 FMUL R5, R5, 0.25 ;  /* 0x3e80000005056820 */ /* 0x000fe20000400000 */
[----:B------:R-:W-:Y:S02]  /*0d40*/  SEL R23, R23, RZ, P1 ;  /* 0x000000ff17177207 */ /* 0x000fe40000800000 */
[----:B------:R-:W-:Y:S01]  /*0d50*/  SEL R58, R47, RZ, P2 ;  /* 0x000000ff2f3a7207 */ /* 0x000fe20001000000 */
[----:B------:R-:W-:Y:S01]  /*0d60*/  IMAD.MOV.U32 R47, RZ, RZ, R39 ;  /* 0x000000ffff2f7224 */ /* 0x000fe200078e0027 */
[----:B------:R-:W-:Y:S02]  /*0d70*/  SEL R35, R35, RZ, P2 ;  /* 0x000000ff23237207 */ /* 0x000fe40001000000 */
[----:B------:R-:W-:Y:S02]  /*0d80*/  SEL R34, R34, RZ, P2 ;  /* 0x000000ff22227207 */ /* 0x000fe40001000000 */
[----:B------:R-:W-:Y:S01]  /*0d90*/  SEL R59, R46, RZ, P2 ;  /* 0x000000ff2e3b7207 */ /* 0x000fe20001000000 */
[----:B------:R-:W-:Y:S01]  /*0da0*/  FADD R58, R35, -R58 ;  /* 0x8000003a233a7221 */ /* 0x000fe20000000000 */
[----:B------:R-:W-:-:S02]  /*0db0*/  SEL R22, R22, RZ, P1 ;  /* 0x000000ff16167207 */ /* 0x000fc40000800000 */
[----:B------:R-:W-:Y:S01]  /*0dc0*/  SEL R35, R42, RZ, P1 ;  /* 0x000000ff2a237207 */ /* 0x000fe20000800000 */
[----:B------:R-:W-:Y:S01]  /*0dd0*/  FADD R59, R34, -R59 ;  /* 0x8000003b223b7221 */ /* 0x000fe20000000000 */
[----:B------:R-:W-:Y:S01]  /*0de0*/  @!P5 FMUL R5, R5, 16777216 ;  /* 0x4b8000000505d820 */ /* 0x000fe20000400000 */
[----:B------:R-:W-:Y:S01]  /*0df0*/  @!P5 FMUL R9, R9, 16777216 ;  /* 0x4b8000000909d820 */ /* 0x000fe20000400000 */
[----:B------:R-:W0:Y:S02]  /*0e00*/  MUFU.RCP R52, R52 ;  /* 0x0000003400347308 */ /* 0x000e240000001000 */
[----:B0-----:R-:W-:Y:S01]  /*0e10*/  FMUL R53, R52, R53 ;  /* 0x0000003534357220 */ /* 0x001fe20000400000 */
[----:B-----5:R-:W-:-:S05]  /*0e20*/  SEL R28, R28, RZ, P3 ;  /* 0x000000ff1c1c7207 */ /* 0x020fca0001800000 */
[----:B------:R-:W-:-:S04]  /*0e30*/  FADD R28, R28, 0.0010000000474974513054 ;  /* 0x3a83126f1c1c7421 */ /* 0x000fc80000000000 */
[----:B------:R-:W0:Y:S01]  /*0e40*/  MUFU.SQRT R20, R28 ;  /* 0x0000001c00147308 */ /* 0x000e220000002000 */
[----:B------:R-:W-:Y:S02]  /*0e50*/  SEL R10, R29, RZ, P3 ;  /* 0x000000ff1d0a7207 */ /* 0x000fe40001800000 */
[C---:B0-----:R-:W-:Y:S02]  /*0e60*/  FSETP.GT.AND P0, PT, R20.reuse, 8.50705917302346158658e+37, PT ;  /* 0x7e8000001400780b */ /* 0x041fe40003f04000 */
[----:B------:R-:W-:Y:S02]  /*0e70*/  FSETP.GEU.AND P6, PT, R20, 1.175494350822287508e-38, PT ;  /* 0x008000001400780b */ /* 0x000fe40003fce000 */
[----:B------:R-:W-:Y:S01]  /*0e80*/  FSEL R21, R44, 1, P0 ;  /* 0x3f8000002c157808 */ /* 0x000fe20000000000 */
[----:B------:R-:W-:-:S08]  /*0e90*/  FADD R10, R10, 0.0010000000474974513054 ;  /* 0x3a83126f0a0a7421 */ /* 0x000fd00000000000 */
[----:B------:R-:W-:Y:S01]  /*0ea0*/  @P0 FMUL R20, R20, 0.25 ;  /* 0x3e80000014140820 */ /* 0x000fe20000400000 */
[----:B------:R-:W-:Y:S02]  /*0eb0*/  ISETP.NE.AND P0, PT, R2, RZ, PT ;  /* 0x000000ff0200720c */ /* 0x000fe40003f05270 */
[----:B------:R-:W-:Y:S02]  /*0ec0*/  SEL R2, R43, RZ, P1 ;  /* 0x000000ff2b027207 */ /* 0x000fe40000800000 */
[----:B------:R-:W-:Y:S01]  /*0ed0*/  SEL R11, R30, RZ, P3 ;  /* 0x000000ff1e0b7207 */ /* 0x000fe20001800000 */
[----:B------:R-:W-:Y:S01]  /*0ee0*/  @!P6 FMUL R20, R20, 16777216 ;  /* 0x4b8000001414e820 */ /* 0x000fe20000400000 */
[----:B------:R-:W-:Y:S01]  /*0ef0*/  @!P6 FMUL R21, R21, 16777216 ;  /* 0x4b8000001515e820 */ /* 0x000fe20000400000 */
[----:B------:R-:W-:Y:S01]  /*0f00*/  FADD R39, R23, -R2 ;  /* 0x8000000217277221 */ /* 0x000fe20000000000 */
[----:B---3--:R-:W-:Y:S01]  /*0f10*/  SEL R16, R16, RZ, P2 ;  /* 0x000000ff10107207 */ /* 0x008fe20001000000 */
[----:B------:R-:W0:Y:S01]  /*0f20*/  MUFU.SQRT R2, R10 ;  /* 0x0000000a00027308 */ /* 0x000e220000002000 */
[----:B------:R-:W-:Y:S01]  /*0f30*/  FADD R11, R11, 0.0010000000474974513054 ;  /* 0x3a83126f0b0b7421 */ /* 0x000fe20000000000 */
[----:B------:R-:W-:Y:S01]  /*0f40*/  SEL R17, R17, RZ, P2 ;  /* 0x000000ff11117207 */ /* 0x000fe20001000000 */
[----:B------:R-:W1:Y:S05]  /*0f50*/  LDC.64 R42, c[0x0][0x270] ;  /* 0x00009c00ff2a7b82 */ /* 0x000e6a0000000a00 */
[----:B------:R-:W2:Y:S01]  /*0f60*/  MUFU.SQRT R29, R11 ;  /* 0x0000000b001d7308 */ /* 0x000ea20000002000 */
[----:B0-----:R-:W-:Y:S01]  /*0f70*/  FSETP.GT.AND P6, PT, R2, 8.50705917302346158658e+37, PT ;  /* 0x7e8000000200780b */ /* 0x001fe20003fc4000 */
[----:B------:R-:W-:Y:S01]  /*0f80*/  FADD R16, R16, 0.0010000000474974513054 ;  /* 0x3a83126f10107421 */ /* 0x000fe20000000000 */
[----:B------:R-:W-:Y:S01]  /*0f90*/  P2R R28, PR, RZ, 0x2 ;  /* 0x00000002ff1c7803 */ /* 0x000fe20000000000 */
[----:B------:R-:W-:Y:S01]  /*0fa0*/  FADD R34, R17, 0.0010000000474974513054 ;  /* 0x3a83126f11227421 */ /* 0x000fe20000000000 */
[----:B------:R-:W-:-:S03]  /*0fb0*/  FSETP.GEU.AND P5, PT, R2, 1.175494350822287508e-38, PT ;  /* 0x008000000200780b */ /* 0x000fc60003fae000 */
[----:B------:R-:W0:Y:S01]  /*0fc0*/  MUFU.SQRT R11, R16 ;  /* 0x00000010000b7308 */ /* 0x000e220000002000 */
[----:B--2---:R-:W-:Y:S02]  /*0fd0*/  FSETP.GT.AND P1, PT, R29, 8.50705917302346158658e+37, PT ;  /* 0x7e8000001d00780b */ /* 0x004fe40003f24000 */
[----:B------:R-:W-:-:S03]  /*0fe0*/  FSEL R23, R44, 1, P6 ;  /* 0x3f8000002c177808 */ /* 0x000fc60003000000 */
[----:B------:R-:W-:Y:S01]  /*0ff0*/  @P6 FMUL R2, R2, 0.25 ;  /* 0x3e80000002026820 */ /* 0x000fe20000400000 */
[----:B------:R-:W-:Y:S01]  /*1000*/  FSETP.GEU.AND P6, PT, R29, 1.175494350822287508e-38, PT ;  /* 0x008000001d00780b */ /* 0x000fe20003fce000 */
[----:B------:R-:W2:Y:S01]  /*1010*/  MUFU.SQRT R17, R34 ;  /* 0x0000002200117308 */ /* 0x000ea20000002000 */
[----:B------:R-:W-:Y:S01]  /*1020*/  FADD R30, R22, -R35 ;  /* 0x80000023161e7221 */ /* 0x000fe20000000000 */
[----:B------:R-:W-:-:S04]  /*1030*/  FSEL R22, R44, 1, P1 ;  /* 0x3f8000002c167808 */ /* 0x000fc80000800000 */
[----:B------:R-:W-:Y:S01]  /*1040*/  @P1 FMUL R29, R29, 0.25 ;  /* 0x3e8000001d1d1820 */ /* 0x000fe20000400000 */
[----:B------:R-:W-:Y:S01]  /*1050*/  @!P5 FMUL R2, R2, 16777216 ;  /* 0x4b8000000202d820 */ /* 0x000fe20000400000 */
[----:B------:R-:W-:-:S04]  /*1060*/  @!P5 FMUL R23, R23, 16777216 ;  /* 0x4b8000001717d820 */ /* 0x000fc80000400000 */
[----:B------:R-:W-:Y:S01]  /*1070*/  @!P6 FMUL R29, R29, 16777216 ;  /* 0x4b8000001d1de820 */ /* 0x000fe20000400000 */
[----:B------:R-:W-:Y:S01]  /*1080*/  @!P6 FMUL R22, R22, 16777216 ;  /* 0x4b8000001616e820 */ /* 0x000fe20000400000 */
[----:B0-----:R-:W-:Y:S02]  /*1090*/  FSETP.GT.AND P6, PT, R11, 8.50705917302346158658e+37, PT ;  /* 0x7e8000000b00780b */ /* 0x001fe40003fc4000 */
[----:B--2---:R-:W-:Y:S01]  /*10a0*/  FSETP.GT.AND P5, PT, R17, 8.50705917302346158658e+37, PT ;  /* 0x7e8000001100780b */ /* 0x004fe20003fa4000 */
[----:B------:R0:W2:Y:S01]  /*10b0*/  MUFU.RCP R35, R4 ;  /* 0x0000000400237308 */ /* 0x0000a20000001000 */
[----:B------:R-:W-:Y:S02]  /*10c0*/  FSETP.GEU.AND P1, PT, R11, 1.175494350822287508e-38, PT ;  /* 0x008000000b00780b */ /* 0x000fe40003f2e000 */
[----:B------:R-:W-:Y:S02]  /*10d0*/  SEL R18, R18, RZ, P2 ;  /* 0x000000ff12127207 */ /* 0x000fe40001000000 */
[----:B------:R-:W-:-:S05]  /*10e0*/  FSEL R10, R44, 1, P6 ;  /* 0x3f8000002c0a7808 */ /* 0x000fca0003000000 */
[----:B------:R-:W-:Y:S01]  /*10f0*/  @P6 FMUL R11, R11, 0.25 ;  /* 0x3e8000000b0b6820 */ /* 0x000fe20000400000 */
[C---:B------:R-:W-:Y:S01]  /*1100*/  FSETP.GEU.AND P6, PT, R17.reuse, 1.175494350822287508e-38, PT ;  /* 0x008000001100780b */ /* 0x040fe20003fce000 */
[----:B------:R-:W-:Y:S01]  /*1110*/  @P5 FMUL R17, R17, 0.25 ;  /* 0x3e80000011115820 */ /* 0x000fe20000400000 */
[----:B0-----:R-:W-:Y:S02]  /*1120*/  FSEL R4, R44, 1, P5 ;  /* 0x3f8000002c047808 */ /* 0x001fe40002800000 */
[----:B------:R-:W-:Y:S01]  /*1130*/  ISETP.NE.AND P5, PT, R0, RZ, PT ;  /* 0x000000ff0000720c */ /* 0x000fe20003fa5270 */
[----:B------:R-:W-:Y:S01]  /*1140*/  FADD R0, R18, 0.0010000000474974513054 ;  /* 0x3a83126f12007421 */ /* 0x000fe20000000000 */
[----:B------:R-:W-:-:S03]  /*1150*/  SEL R19, R19, RZ, P2 ;  /* 0x000000ff13137207 */ /* 0x000fc60001000000 */
[----:B------:R-:W0:Y:S01]  /*1160*/  MUFU.SQRT R18, R0 ;  /* 0x0000000000127308 */ /* 0x000e220000002000 */
[----:B--2---:R-:W-:Y:S01]  /*1170*/  FMUL R36, R35, R36 ;  /* 0x0000002423247220 */ /* 0x004fe20000400000 */
[----:B------:R-:W-:Y:S02]  /*1180*/  FADD R35, R19, 0.0010000000474974513054 ;  /* 0x3a83126f13237421 */ /* 0x000fe40000000000 */
[----:B------:R-:W-:-:S04]  /*1190*/  @!P6 FMUL R17, R17, 16777216 ;  /* 0x4b8000001111e820 */ /* 0x000fc80000400000 */
[----:B------:R-:W2:Y:S01]  /*11a0*/  MUFU.SQRT R34, R35 ;  /* 0x0000002300227308 */ /* 0x000ea20000002000 */
[----:B------:R-:W-:Y:S01]  /*11b0*/  @!P6 FMUL R4, R4, 16777216 ;  /* 0x4b8000000404e820 */ /* 0x000fe20000400000 */
[----:B0-----:R-:W-:Y:S02]  /*11c0*/  FSETP.GT.AND P6, PT, R18, 8.50705917302346158658e+37, PT ;  /* 0x7e8000001200780b */ /* 0x001fe40003fc4000 */
[----:B------:R-:W-:Y:S01]  /*11d0*/  P2R R0, PR, RZ, 0x4 ;  /* 0x00000004ff007803 */ /* 0x000fe20000000000 */
[----:B------:R-:W-:Y:S01]  /*11e0*/  @!P1 FMUL R11, R11, 16777216 ;  /* 0x4b8000000b0b9820 */ /* 0x000fe20000400000 */
[----:B------:R-:W-:Y:S01]  /*11f0*/  @!P1 FMUL R10, R10, 16777216 ;  /* 0x4b8000000a0a9820 */ /* 0x000fe20000400000 */
[----:B------:R-:W-:Y:S02]  /*1200*/  FSETP.GEU.AND P1, PT, R18, 1.175494350822287508e-38, PT ;  /* 0x008000001200780b */ /* 0x000fe40003f2e000 */
[----:B--2---:R-:W-:Y:S02]  /*1210*/  FSETP.GT.AND P2, PT, R34, 8.50705917302346158658e+37, PT ;  /* 0x7e8000002200780b */ /* 0x004fe40003f44000 */
[----:B------:R-:W-:-:S04]  /*1220*/  FSEL R16, R44, 1, P6 ;  /* 0x3f8000002c107808 */ /* 0x000fc80003000000 */
[----:B------:R-:W-:Y:S01]  /*1230*/  @P6 FMUL R18, R18, 0.25 ;  /* 0x3e80000012126820 */ /* 0x000fe20000400000 */
[----:B------:R-:W-:-:S06]  /*1240*/  FSETP.GEU.AND P6, PT, R34, 1.175494350822287508e-38, PT ;  /* 0x008000002200780b */ /* 0x000fcc0003fce000 */
[----:B------:R-:W-:Y:S01]  /*1250*/  @P2 FMUL R34, R34, 0.25 ;  /* 0x3e80000022222820 */ /* 0x000fe20000400000 */
[----:B------:R-:W-:Y:S01]  /*1260*/  @!P1 FMUL R18, R18, 16777216 ;  /* 0x4b80000012129820 */ /* 0x000fe20000400000 */
[----:B------:R-:W-:-:S05]  /*1270*/  FMUL R62, R53, R30 ;  /* 0x0000001e353e7220 */ /* 0x000fca0000400000 */
[----:B------:R-:W-:Y:S01]  /*1280*/  @!P6 FMUL R34, R34, 16777216 ;  /* 0x4b8000002222e820 */ /* 0x000fe20000400000 */
[----:B------:R-:W-:Y:S02]  /*1290*/  SEL R30, R31, RZ, P3 ;  /* 0x000000ff1f1e7207 */ /* 0x000fe40001800000 */
[----:B------:R-:W0:Y:S01]  /*12a0*/  MUFU.RCP R31, R18 ;  /* 0x00000012001f7308 */ /* 0x000e220000001000 */
[----:B------:R-:W-:-:S07]  /*12b0*/  FSEL R19, R44, 1, P2 ;  /* 0x3f8000002c137808 */ /* 0x000fce0001000000 */
[----:B------:R-:W2:Y:S01]  /*12c0*/  MUFU.RCP R34, R34 ;  /* 0x0000002200227308 */ /* 0x000ea20000001000 */
[----:B------:R-:W-:-:S07]  /*12d0*/  @!P1 FMUL R16, R16, 16777216 ;  /* 0x4b80000010109820 */ /* 0x000fce0000400000 */
[----:B------:R-:W3:Y:S01]  /*12e0*/  MUFU.RCP R17, R17 ;  /* 0x0000001100117308 */ /* 0x000ee20000001000 */
[----:B------:R-:W-:-:S07]  /*12f0*/  @!P6 FMUL R19, R19, 16777216 ;  /* 0x4b8000001313e820 */ /* 0x000fce0000400000 */
[----:B------:R-:W4:Y:S01]  /*1300*/  MUFU.RCP R53, R11 ;  /* 0x0000000b00357308 */ /* 0x000f220000001000 */
[----:B0-----:R-:W-:Y:S01]  /*1310*/  FMUL R16, R31, R16 ;  /* 0x000000101f107220 */ /* 0x001fe20000400000 */
[----:B--2---:R-:W-:-:S03]  /*1320*/  FMUL R19, R34, R19 ;  /* 0x0000001322137220 */ /* 0x004fc60000400000 */
[----:B------:R-:W-:Y:S01]  /*1330*/  FMUL R59, R16, R59 ;  /* 0x0000003b103b7220 */ /* 0x000fe20000400000 */
[----:B------:R-:W-:Y:S01]  /*1340*/  FMUL R58, R19, R58 ;  /* 0x0000003a133a7220 */ /* 0x000fe20000400000 */
[----:B---3--:R-:W-:Y:S01]  /*1350*/  FMUL R52, R17, R4 ;  /* 0x0000000411347220 */ /* 0x008fe20000400000 */
[----:B------:R-:W-:Y:S02]  /*1360*/  CS2R R16, SRZ ;  /* 0x0000000000107805 */ /* 0x000fe4000001ff00 */
[----:B------:R-:W-:Y:S01]  /*1370*/  CS2R R18, SRZ ;  /* 0x0000000000127805 */ /* 0x000fe2000001ff00 */
[----:B----4-:R-:W-:Y:S01]  /*1380*/  FMUL R53, R53, R10 ;  /* 0x0000000a35357220 */ /* 0x010fe20000400000 */
[----:B-1----:R-:W-:-:S05]  /*1390*/  IMAD.WIDE R10, R8, 0x4, R42 ;  /* 0x00000004080a7825 */ /* 0x002fca00078e022a */
[----:B------:R-:W2:Y:S01]  /*13a0*/  @P5 LDG.E.EL.128 R16, desc[UR4][R10.64+-0x200] ;  /* 0xfffe00040a105981 */ /* 0x000ea2000c2e1d00 */
[----:B------:R-:W0:Y:S08]  /*13b0*/  MUFU.RCP R40, R37 ;  /* 0x0000002500287308 */ /* 0x000e300000001000 */
[----:B------:R-:W1:Y:S01]  /*13c0*/  MUFU.RCP R20, R20 ;  /* 0x0000001400147308 */ /* 0x000e620000001000 */
[----:B------:R-:W-:-:S07]  /*13d0*/  FMUL R69, R36, R69 ;  /* 0x0000004524457220 */ /* 0x000fce0000400000 */
[----:B------:R-:W3:Y:S01]  /*13e0*/  MUFU.RCP R2, R2 ;  /* 0x0000000200027308 */ /* 0x000ee20000001000 */
[----:B0-----:R-:W-:-:S07]  /*13f0*/  FMUL R51, R40, R51 ;  /* 0x0000003328337220 */ /* 0x001fce0000400000 */
[----:B------:R-:W0:Y:S01]  /*1400*/  MUFU.RCP R29, R29 ;  /* 0x0000001d001d7308 */ /* 0x000e220000001000 */
[----:B------:R-:W-:Y:S01]  /*1410*/  FMUL R68, R51, R68 ;  /* 0x0000004433447220 */ /* 0x000fe20000400000 */
[----:B------:R-:W-:Y:S02]  /*1420*/  IMAD.MOV.U32 R51, RZ, RZ, R47 ;  /* 0x000000ffff337224 */ /* 0x000fe400078e002f */
[----:B------:R-:W-:Y:S01]  /*1430*/  FADD R30, R30, 0.0010000000474974513054 ;  /* 0x3a83126f1e1e7421 */ /* 0x000fe20000000000 */
[----:B--2---:R-:W-:Y:S02]  /*1440*/  SEL R10, R17, RZ, P5 ;  /* 0x000000ff110a7207 */ /* 0x004fe40002800000 */
[----:B------:R-:W-:-:S03]  /*1450*/  SEL R16, R16, RZ, P5 ;  /* 0x000000ff10107207 */ /* 0x000fc60002800000 */
[----:B------:R-:W-:Y:S01]  /*1460*/  FADD R10, R10, 0.0010000000474974513054 ;  /* 0x3a83126f0a0a7421 */ /* 0x000fe20000000000 */
[----:B------:R-:W-:Y:S01]  /*1470*/  SEL R11, R18, RZ, P5 ;  /* 0x000000ff120b7207 */ /* 0x000fe20002800000 */
[----:B------:R-:W-:Y:S02]  /*1480*/  FADD R16, R16, 0.0010000000474974513054 ;  /* 0x3a83126f10107421 */ /* 0x000fe40000000000 */
[----:B------:R2:W-:Y:S02]  /*1490*/  MUFU.SQRT R36, R10 ;  /* 0x0000000a00247308 */ /* 0x0005e40000002000 */
[----:B------:R-:W-:Y:S01]  /*14a0*/  FADD R11, R11, 0.0010000000474974513054 ;  /* 0x3a83126f0b0b7421 */ /* 0x000fe20000000000 */
[----:B--2---:R-:W-:-:S05]  /*14b0*/  SEL R10, R19, RZ, P5 ;  /* 0x000000ff130a7207 */ /* 0x004fca0002800000 */
[----:B------:R1:W2:Y:S01]  /*14c0*/  MUFU.SQRT R4, R16 ;  /* 0x0000001000047308 */ /* 0x0002a20000002000 */
[----:B------:R-:W-:Y:S01]  /*14d0*/  FADD R10, R10, 0.0010000000474974513054 ;  /* 0x3a83126f0a0a7421 */ /* 0x000fe20000000000 */
[----:B-1----:R-:W-:-:S06]  /*14e0*/  FMUL R16, R20, R21 ;  /* 0x0000001514107220 */ /* 0x002fcc0000400000 */
[----:B------:R-:W-:Y:S01]  /*14f0*/  MUFU.SQRT R34, R11 ;  /* 0x0000000b00227308 */ /* 0x000fe20000002000 */
[----:B------:R-:W-:Y:S01]  /*1500*/  CS2R R18, SRZ ;  /* 0x0000000000127805 */ /* 0x000fe2000001ff00 */
[----:B------:R-:W-:Y:S01]  /*1510*/  FMUL R47, R16, R45 ;  /* 0x0000002d102f7220 */ /* 0x000fe20000400000 */
[----:B------:R-:W-:Y:S01]  /*1520*/  CS2R R16, SRZ ;  /* 0x0000000000107805 */ /* 0x000fe2000001ff00 */
[----:B---3--:R-:W-:-:S04]  /*1530*/  FMUL R20, R2, R23 ;  /* 0x0000001702147220 */ /* 0x008fc80000400000 */
[----:B------:R1:W-:Y:S01]  /*1540*/  MUFU.SQRT R35, R10 ;  /* 0x0000000a00237308 */ /* 0x0003e20000002000 */
[----:B------:R-:W-:Y:S02]  /*1550*/  IMAD.MOV.U32 R45, RZ, RZ, R51 ;  /* 0x000000ffff2d7224 */ /* 0x000fe400078e0033 */
[----:B0-----:R-:W-:Y:S01]  /*1560*/  FMUL R2, R29, R22 ;  /* 0x000000161d027220 */ /* 0x001fe20000400000 */
[----:B------:R-:W-:Y:S01]  /*1570*/  FMUL R51, R20, R33 ;  /* 0x0000002114337220 */ /* 0x000fe20000400000 */
[----:B------:R-:W-:Y:S01]  /*1580*/  CS2R R20, SRZ ;  /* 0x0000000000147805 */ /* 0x000fe2000001ff00 */
[----:B-1----:R-:W-:Y:S01]  /*1590*/  IMAD.WIDE R10, R6, 0x4, R42 ;  /* 0x00000004060a7825 */ /* 0x002fe200078e022a */
[----:B------:R-:W-:-:S04]  /*15a0*/  CS2R R22, SRZ ;  /* 0x0000000000167805 */ /* 0x000fc8000001ff00 */
[----:B------:R0:W3:Y:S02]  /*15b0*/  @P0 LDG.E.EL.128 R16, desc[UR4][R10.64+-0x200] ;  /* 0xfffe00040a100981 */ /* 0x0000e4000c2e1d00 */
[----:B0-----:R-:W-:-:S05]  /*15c0*/  IMAD.WIDE R10, R6, 0x4, R56 ;  /* 0x00000004060a7825 */ /* 0x001fca00078e0238 */
[----:B------:R0:W4:Y:S01]  /*15d0*/  @P4 LDG.E.EL.128 R20, desc[UR4][R10.64+-0x380] ;  /* 0xfffc80040a144981 */ /* 0x000122000c2e1d00 */
[----:B------:R-:W1:Y:S01]  /*15e0*/  MUFU.SQRT R40, R30 ;  /* 0x0000001e00287308 */ /* 0x000e620000002000 */
[----:B--2---:R-:W-:Y:S02]  /*15f0*/  FSETP.GT.AND P2, PT, R4, 8.50705917302346158658e+37, PT ;  /* 0x7e8000000400780b */ /* 0x004fe40003f44000 */
[C---:B-1----:R-:W-:Y:S02]  /*1600*/  FSETP.GT.AND P6, PT, R40.reuse, 8.50705917302346158658e+37, PT ;  /* 0x7e8000002800780b */ /* 0x042fe40003fc4000 */
[----:B------:R-:W-:Y:S02]  /*1610*/  FSETP.GEU.AND P1, PT, R40, 1.175494350822287508e-38, PT ;  /* 0x008000002800780b */ /* 0x000fe40003f2e000 */
[----:B------:R-:W-:-:S09]  /*1620*/  FSEL R41, R44, 1, P6 ;  /* 0x3f8000002c297808 */ /* 0x000fd20003000000 */
[----:B------:R-:W-:Y:S01]  /*1630*/  @P6 FMUL R40, R40, 0.25 ;  /* 0x3e80000028286820 */ /* 0x000fe20000400000 */
[C---:B------:R-:W-:Y:S01]  /*1640*/  FSETP.GEU.AND P6, PT, R4.reuse, 1.175494350822287508e-38, PT ;  /* 0x008000000400780b */ /* 0x040fe20003fce000 */
[----:B------:R-:W-:Y:S01]  /*1650*/  @P2 FMUL R4, R4, 0.25 ;  /* 0x3e80000004042820 */ /* 0x000fe20000400000 */
[----:B------:R-:W-:-:S11]  /*1660*/  FSEL R30, R44, 1, P2 ;  /* 0x3f8000002c1e7808 */ /* 0x000fd60001000000 */
[----:B------:R-:W-:Y:S01]  /*1670*/  @!P6 FMUL R4, R4, 16777216 ;  /* 0x4b8000000404e820 */ /* 0x000fe20000400000 */
[----:B------:R-:W-:Y:S01]  /*1680*/  @!P6 FMUL R30, R30, 16777216 ;  /* 0x4b8000001e1ee820 */ /* 0x000fe20000400000 */
[----:B------:R-:W-:Y:S01]  /*1690*/  FSETP.GT.AND P6, PT, R36, 8.50705917302346158658e+37, PT ;  /* 0x7e8000002400780b */ /* 0x000fe20003fc4000 */
[----:B------:R-:W-:Y:S01]  /*16a0*/  @!P1 FMUL R40, R40, 16777216 ;  /* 0x4b80000028289820 */ /* 0x000fe20000400000 */
[----:B------:R-:W-:Y:S01]  /*16b0*/  FSETP.GT.AND P2, PT, R34, 8.50705917302346158658e+37, PT ;  /* 0x7e8000002200780b */ /* 0x000fe20003f44000 */
[----:B------:R-:W-:Y:S01]  /*16c0*/  @!P1 FMUL R41, R41, 16777216 ;  /* 0x4b80000029299820 */ /* 0x000fe20000400000 */
[----:B------:R-:W-:Y:S02]  /*16d0*/  FSETP.GEU.AND P1, PT, R36, 1.175494350822287508e-38, PT ;  /* 0x008000002400780b */ /* 0x000fe40003f2e000 */
[----:B------:R-:W-:Y:S01]  /*16e0*/  FSEL R31, R44, 1, P6 ;  /* 0x3f8000002c1f7808 */ /* 0x000fe20003000000 */
[----:B------:R-:W1:Y:S06]  /*16f0*/  MUFU.RCP R46, R40 ;  /* 0x00000028002e7308 */ /* 0x000e6c0000001000 */
[----:B------:R-:W-:Y:S01]  /*1700*/  @P6 FMUL R36, R36, 0.25 ;  /* 0x3e80000024246820 */ /* 0x000fe20000400000 */
[----:B------:R-:W-:Y:S01]  /*1710*/  FSETP.GEU.AND P6, PT, R34, 1.175494350822287508e-38, PT ;  /* 0x008000002200780b */ /* 0x000fe20003fce000 */
[----:B------:R-:W-:Y:S01]  /*1720*/  FMUL R53, R53, R32 ;  /* 0x0000002035357220 */ /* 0x000fe20000400000 */
[----:B------:R-:W-:Y:S01]  /*1730*/  FSEL R32, R44, 1, P2 ;  /* 0x3f8000002c207808 */ /* 0x000fe20001000000 */
[----:B------:R-:W-:Y:S01]  /*1740*/  @P2 FMUL R34, R34, 0.25 ;  /* 0x3e80000022222820 */ /* 0x000fe20000400000 */
[----:B-1----:R-:W-:-:S09]  /*1750*/  FMUL R46, R46, R41 ;  /* 0x000000292e2e7220 */ /* 0x002fd20000400000 */
[----:B------:R-:W-:Y:S01]  /*1760*/  @!P6 FMUL R34, R34, 16777216 ;  /* 0x4b8000002222e820 */ /* 0x000fe20000400000 */
[----:B------:R-:W-:Y:S01]  /*1770*/  @!P6 FMUL R32, R32, 16777216 ;  /* 0x4b8000002020e820 */ /* 0x000fe20000400000 */
[----:B------:R-:W-:Y:S01]  /*1780*/  FSETP.GT.AND P6, PT, R35, 8.50705917302346158658e+37, PT ;  /* 0x7e8000002300780b */ /* 0x000fe20003fc4000 */
[----:B------:R-:W-:Y:S01]  /*1790*/  FMUL R46, R46, R3 ;  /* 0x000000032e2e7220 */ /* 0x000fe20000400000 */
[----:B------:R-:W-:Y:S01]  /*17a0*/  @!P1 FMUL R36, R36, 16777216 ;  /* 0x4b80000024249820 */ /* 0x000fe20000400000 */
[----:B------:R-:W-:Y:S01]  /*17b0*/  @!P1 FMUL R31, R31, 16777216 ;  /* 0x4b8000001f1f9820 */ /* 0x000fe20000400000 */
[----:B------:R-:W-:Y:S02]  /*17c0*/  FSETP.GEU.AND P1, PT, R35, 1.175494350822287508e-38, PT ;  /* 0x008000002300780b */ /* 0x000fe40003f2e000 */
[----:B------:R-:W-:-:S07]  /*17d0*/  FSEL R37, R44, 1, P6 ;  /* 0x3f8000002c257808 */ /* 0x000fce0003000000 */
[----:B------:R-:W-:Y:S01]  /*17e0*/  @P6 FMUL R35, R35, 0.25 ;  /* 0x3e80000023236820 */ /* 0x000fe20000400000 */
[----:B------:R-:W-:-:S03]  /*17f0*/  FMUL R49, R2, R49 ;  /* 0x0000003102317220 */ /* 0x000fc60000400000 */
[----:B------:R-:W-:Y:S01]  /*1800*/  @!P1 FMUL R35, R35, 16777216 ;  /* 0x4b80000023239820 */ /* 0x000fe20000400000 */
[----:B------:R-:W-:Y:S01]  /*1810*/  @!P1 FMUL R37, R37, 16777216 ;  /* 0x4b80000025259820 */ /* 0x000fe20000400000 */
[----:B0-----:R-:W0:Y:S08]  /*1820*/  MUFU.RCP R11, R34 ;  /* 0x00000022000b7308 */ /* 0x001e300000001000 */
[----:B------:R-:W1:Y:S01]  /*1830*/  MUFU.RCP R36, R36 ;  /* 0x0000002400247308 */ /* 0x000e620000001000 */
[----:B------:R-:W-:Y:S01]  /*1840*/  FMUL R52, R52, R55 ;  /* 0x0000003734347220 */ /* 0x000fe20000400000 */
[----:B0-----:R-:W-:Y:S01]  /*1850*/  FMUL R56, R11, R32 ;  /* 0x000000200b387220 */ /* 0x001fe20000400000 */
[----:B-1----:R-:W-:Y:S01]  /*1860*/  FMUL R55, R36, R31 ;  /* 0x0000001f24377220 */ /* 0x002fe20000400000 */
[----:B----4-:R-:W-:-:S05]  /*1870*/  SEL R21, R21, RZ, P4 ;  /* 0x000000ff15157207 */ /* 0x010fca0002000000 */
[----:B------:R-:W-:-:S04]  /*1880*/  FADD R33, R21, 0.0010000000474974513054 ;  /* 0x3a83126f15217421 */ /* 0x000fc80000000000 */
[----:B------:R-:W0:Y:S01]  /*1890*/  MUFU.SQRT R21, R33 ;  /* 0x0000002100157308 */ /* 0x000e220000002000 */
[----:B------:R-:W-:-:S05]  /*18a0*/  SEL R20, R20, RZ, P4 ;  /* 0x000000ff14147207 */ /* 0x000fca0002000000 */
[----:B------:R-:W-:Y:S01]  /*18b0*/  FADD R3, R20, 0.0010000000474974513054 ;  /* 0x3a83126f14037421 */ /* 0x000fe20000000000 */
[----:B------:R-:W-:-:S03]  /*18c0*/  SEL R22, R22, RZ, P4 ;  /* 0x000000ff16167207 */ /* 0x000fc60002000000 */
[----:B------:R-:W1:Y:S01]  /*18d0*/  MUFU.SQRT R33, R3 ;  /* 0x0000000300217308 */ /* 0x000e620000002000 */
[C---:B0-----:R-:W-:Y:S02]  /*18e0*/  FSETP.GT.AND P2, PT, R21.reuse, 8.50705917302346158658e+37, PT ;  /* 0x7e8000001500780b */ /* 0x041fe40003f44000 */
[----:B------:R-:W-:Y:S01]  /*18f0*/  FSETP.GEU.AND P6, PT, R21, 1.175494350822287508e-38, PT ;  /* 0x008000001500780b */ /* 0x000fe20003fce000 */
[----:B------:R-:W-:Y:S01]  /*1900*/  FADD R10, R22, 0.0010000000474974513054 ;  /* 0x3a83126f160a7421 */ /* 0x000fe20000000000 */
[----:B------:R-:W-:-:S03]  /*1910*/  FSEL R29, R44, 1, P2 ;  /* 0x3f8000002c1d7808 */ /* 0x000fc60001000000 */
[----:B------:R-:W0:Y:S06]  /*1920*/  MUFU.SQRT R40, R10 ;  /* 0x0000000a00287308 */ /* 0x000e2c0000002000 */
[----:B------:R-:W-:Y:S02]  /*1930*/  @P2 FMUL R21, R21, 0.25 ;  /* 0x3e80000015152820 */ /* 0x000fe40000400000 */
[----:B------:R-:W-:Y:S02]  /*1940*/  @!P6 FMUL R29, R29, 16777216 ;  /* 0x4b8000001d1de820 */ /* 0x000fe40000400000 */
[----:B------:R-:W-:Y:S01]  /*1950*/  @!P6 FMUL R21, R21, 16777216 ;  /* 0x4b8000001515e820 */ /* 0x000fe20000400000 */
[----:B-1----:R-:W-:-:S02]  /*1960*/  FSETP.GT.AND P6, PT, R33, 8.50705917302346158658e+37, PT ;  /* 0x7e8000002100780b */ /* 0x002fc40003fc4000 */
[----:B------:R-:W-:Y:S02]  /*1970*/  SEL R23, R23, RZ, P4 ;  /* 0x000000ff17177207 */ /* 0x000fe40002000000 */
[----:B0-----:R-:W-:-:S03]  /*1980*/  FSETP.GT.AND P2, PT, R40, 8.50705917302346158658e+37, PT ;  /* 0x7e8000002800780b */ /* 0x001fc60003f44000 */
[----:B------:R-:W-:Y:S01]  /*1990*/  FADD R2, R23, 0.0010000000474974513054 ;  /* 0x3a83126f17027421 */ /* 0x000fe20000000000 */
[C---:B------:R-:W-:Y:S02]  /*19a0*/  FSETP.GEU.AND P1, PT, R33.reuse, 1.175494350822287508e-38, PT ;  /* 0x008000002100780b */ /* 0x040fe40003f2e000 */
[----:B------:R-:W-:Y:S01]  /*19b0*/  FSEL R20, R44, 1, P6 ;  /* 0x3f8000002c147808 */ /* 0x000fe20003000000 */
[----:B------:R-:W0:Y:S01]  /*19c0*/  MUFU.SQRT R41, R2 ;  /* 0x0000000200297308 */ /* 0x000e220000002000 */
[----:B---3--:R-:W-:Y:S01]  /*19d0*/  SEL R16, R16, RZ, P0 ;  /* 0x000000ff10107207 */ /* 0x008fe20000000000 */
[----:B------:R-:W-:Y:S01]  /*19e0*/  @P6 FMUL R33, R33, 0.25 ;  /* 0x3e80000021216820 */ /* 0x000fe20000400000 */
[----:B------:R-:W-:-:S03]  /*19f0*/  FSETP.GEU.AND P6, PT, R40, 1.175494350822287508e-38, PT ;  /* 0x008000002800780b */ /* 0x000fc60003fce000 */
[----:B------:R-:W-:Y:S01]  /*1a00*/  FADD R16, R16, 0.0010000000474974513054 ;  /* 0x3a83126f10107421 */ /* 0x000fe20000000000 */
[----:B------:R-:W-:Y:S01]  /*1a10*/  FSEL R22, R44, 1, P2 ;  /* 0x3f8000002c167808 */ /* 0x000fe20001000000 */
[----:B------:R-:W1:Y:S01]  /*1a20*/  MUFU.RCP R3, R4 ;  /* 0x0000000400037308 */ /* 0x000e620000001000 */
[----:B------:R-:W-:-:S07]  /*1a30*/  @P2 FMUL R40, R40, 0.25 ;  /* 0x3e80000028282820 */ /* 0x000fce0000400000 */
[----:B------:R-:W2:Y:S01]  /*1a40*/  MUFU.SQRT R4, R16 ;  /* 0x0000001000047308 */ /* 0x000ea20000002000 */
[----:B------:R-:W-:Y:S01]  /*1a50*/  @!P6 FMUL R40, R40, 16777216 ;  /* 0x4b8000002828e820 */ /* 0x000fe20000400000 */
[----:B------:R-:W-:Y:S01]  /*1a60*/  @!P6 FMUL R22, R22, 16777216 ;  /* 0x4b8000001616e820 */ /* 0x000fe20000400000 */
[----:B0-----:R-:W-:Y:S02]  /*1a70*/  FSETP.GT.AND P6, PT, R41, 8.50705917302346158658e+37, PT ;  /* 0x7e8000002900780b */ /* 0x001fe40003fc4000 */
[----:B------:R-:W-:Y:S02]  /*1a80*/  SEL R17, R17, RZ, P0 ;  /* 0x000000ff11117207 */ /* 0x000fe40000000000 */
[----:B------:R-:W-:Y:S01]  /*1a90*/  SEL R18, R18, RZ, P0 ;  /* 0x000000ff12127207 */ /* 0x000fe20000000000 */
[----:B------:R-:W-:Y:S02]  /*1aa0*/  @!P1 FMUL R33, R33, 16777216 ;  /* 0x4b80000021219820 */ /* 0x000fe40000400000 */
[----:B------:R-:W-:Y:S01]  /*1ab0*/  FADD R17, R17, 0.0010000000474974513054 ;  /* 0x3a83126f11117421 */ /* 0x000fe20000000000 */
[----:B------:R-:W-:Y:S01]  /*1ac0*/  @!P1 FMUL R20, R20, 16777216 ;  /* 0x4b80000014149820 */ /* 0x000fe20000400000 */
[----:B------:R-:W-:Y:S01]  /*1ad0*/  FADD R18, R18, 0.0010000000474974513054 ;  /* 0x3a83126f12127421 */ /* 0x000fe20000000000 */
[----:B-1----:R-:W-:Y:S01]  /*1ae0*/  FMUL R30, R3, R30 ;  /* 0x0000001e031e7220 */ /* 0x002fe20000400000 */
[----:B--2---:R-:W-:Y:S01]  /*1af0*/  FSETP.GT.AND P2, PT, R4, 8.50705917302346158658e+37, PT ;  /* 0x7e8000000400780b */ /* 0x004fe20003f44000 */
[----:B------:R-:W0:Y:S01]  /*1b00*/  MUFU.SQRT R3, R17 ;  /* 0x0000001100037308 */ /* 0x000e220000002000 */
[C---:B------:R-:W-:Y:S01]  /*1b10*/  FSETP.GEU.AND P1, PT, R41.reuse, 1.175494350822287508e-38, PT ;  /* 0x008000002900780b */ /* 0x040fe20003f2e000 */
[----:B------:R-:W-:Y:S01]  /*1b20*/  @P6 FMUL R41, R41, 0.25 ;  /* 0x3e80000029296820 */ /* 0x000fe20000400000 */
[----:B------:R-:W-:-:S02]  /*1b30*/  FSEL R23, R44, 1, P6 ;  /* 0x3f8000002c177808 */ /* 0x000fc40003000000 */
[----:B------:R-:W-:-:S03]  /*1b40*/  FSETP.GEU.AND P6, PT, R4, 1.175494350822287508e-38, PT ;  /* 0x008000000400780b */ /* 0x000fc60003fce000 */
[----:B------:R-:W1:Y:S01]  /*1b50*/  MUFU.SQRT R2, R18 ;  /* 0x0000001200027308 */ /* 0x000e620000002000 */
[----:B------:R-:W-:-:S07]  /*1b60*/  FSEL R10, R44, 1, P2 ;  /* 0x3f8000002c0a7808 */ /* 0x000fce0001000000 */
[----:B------:R-:W2:Y:S01]  /*1b70*/  MUFU.RCP R16, R35 ;  /* 0x0000002300107308 */ /* 0x000ea20000001000 */
[----:B------:R-:W-:Y:S01]  /*1b80*/  @P2 FMUL R4, R4, 0.25 ;  /* 0x3e80000004042820 */ /* 0x000fe20000400000 */
[----:B------:R-:W-:-:S03]  /*1b90*/  @!P6 FMUL R10, R10, 16777216 ;  /* 0x4b8000000a0ae820 */ /* 0x000fc60000400000 */
[----:B------:R-:W-:Y:S01]  /*1ba0*/  @!P6 FMUL R4, R4, 16777216 ;  /* 0x4b8000000404e820 */ /* 0x000fe20000400000 */
[----:B0-----:R-:W-:Y:S02]  /*1bb0*/  FSETP.GT.AND P6, PT, R3, 8.50705917302346158658e+37, PT ;  /* 0x7e8000000300780b */ /* 0x001fe40003fc4000 */
[----:B-1----:R-:W-:Y:S02]  /*1bc0*/  FSETP.GT.AND P2, PT, R2, 8.50705917302346158658e+37, PT ;  /* 0x7e8000000200780b */ /* 0x002fe40003f44000 */
[----:B------:R-:W-:Y:S01]  /*1bd0*/  SEL R19, R19, RZ, P0 ;  /* 0x000000ff13137207 */ /* 0x000fe20000000000 */
[----:B--2---:R-:W-:Y:S02]  /*1be0*/  FMUL R57, R16, R37 ;  /* 0x0000002510397220 */ /* 0x004fe40000400000 */
[----:B------:R-:W0:Y:S01]  /*1bf0*/  MUFU.RCP R16, R21 ;  /* 0x0000001500107308 */ /* 0x000e220000001000 */
[----:B------:R-:W-:Y:S01]  /*1c00*/  @!P1 FMUL R41, R41, 16777216 ;  /* 0x4b80000029299820 */ /* 0x000fe20000400000 */
[----:B------:R-:W-:Y:S01]  /*1c10*/  @!P1 FMUL R23, R23, 16777216 ;  /* 0x4b80000017179820 */ /* 0x000fe20000400000 */
[----:B------:R-:W-:-:S03]  /*1c20*/  FSETP.GEU.AND P1, PT, R3, 1.175494350822287508e-38, PT ;  /* 0x008000000300780b */ /* 0x000fc60003f2e000 */
[----:B------:R-:W-:Y:S01]  /*1c30*/  @P6 FMUL R3, R3, 0.25 ;  /* 0x3e80000003036820 */ /* 0x000fe20000400000 */
[----:B------:R-:W-:Y:S01]  /*1c40*/  FSEL R11, R44, 1, P6 ;  /* 0x3f8000002c0b7808 */ /* 0x000fe20003000000 */
[----:B------:R-:W-:Y:S01]  /*1c50*/  FADD R19, R19, 0.0010000000474974513054 ;  /* 0x3a83126f13137421 */ /* 0x000fe20000000000 */
[C---:B------:R-:W-:Y:S01]  /*1c60*/  FSETP.GEU.AND P6, PT, R2.reuse, 1.175494350822287508e-38, PT ;  /* 0x008000000200780b */ /* 0x040fe20003fce000 */
[----:B------:R-:W-:Y:S01]  /*1c70*/  @P2 FMUL R2, R2, 0.25 ;  /* 0x3e80000002022820 */ /* 0x000fe20000400000 */
[----:B------:R-:W-:Y:S01]  /*1c80*/  FSEL R36, R44, 1, P2 ;  /* 0x3f8000002c247808 */ /* 0x000fe20001000000 */
[----:B------:R1:W-:Y:S01]  /*1c90*/  MUFU.RCP R17, R33 ;  /* 0x0000002100117308 */ /* 0x0003e20000001000 */
[----:B------:R-:W-:-:S07]  /*1ca0*/  ISETP.NE.AND P2, PT, R0, RZ, PT ;  /* 0x000000ff0000720c */ /* 0x000fce0003f45270 */
[----:B------:R-:W2:Y:S01]  /*1cb0*/  MUFU.SQRT R0, R19 ;  /* 0x0000001300007308 */ /* 0x000ea20000002000 */
[----:B-1----:R-:W1:Y:S01]  /*1cc0*/  LDC.64 R32, c[0x0][0x278] ;  /* 0x00009e00ff207b82 */ /* 0x002e620000000a00 */
[----:B0-----:R-:W-:-:S06]  /*1cd0*/  FMUL R29, R16, R29 ;  /* 0x0000001d101d7220 */ /* 0x001fcc0000400000 */
[----:B------:R-:W-:Y:S08]  /*1ce0*/  MUFU.RCP R31, R40 ;  /* 0x00000028001f7308 */ /* 0x000ff00000001000 */
[----:B------:R0:W3:Y:S01]  /*1cf0*/  MUFU.RCP R16, R41 ;  /* 0x0000002900107308 */ /* 0x0000e20000001000 */
[----:B------:R-:W-:Y:S01]  /*1d00*/  @!P1 FMUL R3, R3, 16777216 ;  /* 0x4b80000003039820 */ /* 0x000fe20000400000 */
[----:B0-----:R-:W0:Y:S01]  /*1d10*/  LDC.64 R40, c[0x0][0x280] ;  /* 0x0000a000ff287b82 */ /* 0x001e220000000a00 */
[----:B------:R-:W-:Y:S01]  /*1d20*/  @!P1 FMUL R11, R11, 16777216 ;  /* 0x4b8000000b0b9820 */ /* 0x000fe20000400000 */
[----:B--2---:R-:W-:Y:S01]  /*1d30*/  FSETP.GT.AND P1, PT, R0, 8.50705917302346158658e+37, PT ;  /* 0x7e8000000000780b */ /* 0x004fe20003f24000 */
[----:B------:R-:W-:Y:S01]  /*1d40*/  FMUL R43, R17, R20 ;  /* 0x00000014112b7220 */ /* 0x000fe20000400000 */
[----:B------:R-:W-:-:S02]  /*1d50*/  CS2R R18, SRZ ;  /* 0x0000000000127805 */ /* 0x000fc4000001ff00 */
[----:B------:R-:W-:Y:S01]  /*1d60*/  FSEL R37, R44, 1, P1 ;  /* 0x3f8000002c257808 */ /* 0x000fe20000800000 */
[----:B---3--:R-:W-:Y:S01]  /*1d70*/  FMUL R44, R16, R23 ;  /* 0x00000017102c7220 */ /* 0x008fe20000400000 */
[----:B------:R-:W-:Y:S01]  /*1d80*/  CS2R R16, SRZ ;  /* 0x0000000000107805 */ /* 0x000fe2000001ff00 */
[----:B-1----:R-:W-:-:S04]  /*1d90*/  IMAD.WIDE R20, R6, 0x4, R32 ;  /* 0x0000000406147825 */ /* 0x002fc800078e0220 */
[----:B------:R-:W-:Y:S01]  /*1da0*/  @!P6 FMUL R2, R2, 16777216 ;  /* 0x4b8000000202e820 */ /* 0x000fe20000400000 */
[----:B------:R-:W-:Y:S01]  /*1db0*/  @!P6 FMUL R36, R36, 16777216 ;  /* 0x4b8000002424e820 */ /* 0x000fe20000400000 */
[C---:B------:R-:W-:Y:S01]  /*1dc0*/  FSETP.GEU.AND P6, PT, R0.reuse, 1.175494350822287508e-38, PT ;  /* 0x008000000000780b */ /* 0x040fe20003fce000 */
[----:B------:R-:W-:Y:S01]  /*1dd0*/  FMUL R31, R31, R22 ;  /* 0x000000161f1f7220 */ /* 0x000fe20000400000 */
[----:B------:R1:W2:Y:S01]  /*1de0*/  @P0 LDG.E.EL.128 R16, desc[UR4][R20.64+-0x200] ;  /* 0xfffe000414100981 */ /* 0x0002a2000c2e1d00 */
[----:B------:R-:W-:Y:S01]  /*1df0*/  @P1 FMUL R0, R0, 0.25 ;  /* 0x3e80000000001820 */ /* 0x000fe20000400000 */
[----:B------:R-:W-:Y:S01]  /*1e00*/  ISETP.NE.AND P1, PT, R28, RZ, PT ;  /* 0x000000ff1c00720c */ /* 0x000fe20003f25270 */
[----:B------:R-:W-:Y:S01]  /*1e10*/  FMUL R48, R29, R48 ;  /* 0x000000301d307220 */ /* 0x000fe20000400000 */
[----:B------:R-:W-:Y:S02]  /*1e20*/  CS2R R22, SRZ ;  /* 0x0000000000167805 */ /* 0x000fe4000001ff00 */
[----:B-1----:R-:W-:Y:S01]  /*1e30*/  CS2R R20, SRZ ;  /* 0x0000000000147805 */ /* 0x002fe2000001ff00 */
[----:B0-----:R-:W-:-:S04]  /*1e40*/  IMAD.WIDE R28, R6, 0x4, R40 ;  /* 0x00000004061c7825 */ /* 0x001fc800078e0228 */
[----:B------:R-:W-:Y:S01]  /*1e50*/  FMUL R54, R30, R54 ;  /* 0x000000361e367220 */ /* 0x000fe20000400000 */
[----:B------:R-:W-:Y:S01]  /*1e60*/  FMUL R42, R31, R45 ;  /* 0x0000002d1f2a7220 */ /* 0x000fe20000400000 */
[----:B------:R-:W-:Y:S01]  /*1e70*/  CS2R R30, SRZ ;  /* 0x00000000001e7805 */ /* 0x000fe2000001ff00 */
[----:B------:R0:W3:Y:S01]  /*1e80*/  @P0 LDG.E.EL.128 R20, desc[UR4][R28.64+-0x200] ;  /* 0xfffe00041c140981 */ /* 0x0000e2000c2e1d00 */
[C---:B------:R-:W-:Y:S01]  /*1e90*/  IMAD.WIDE R32, R8.reuse, 0x4, R32 ;  /* 0x0000000408207825 */ /* 0x040fe200078e0220 */
[----:B------:R-:W-:Y:S02]  /*1ea0*/  CS2R R34, SRZ ;  /* 0x0000000000227805 */ /* 0x000fe4000001ff00 */
[----:B0-----:R-:W-:Y:S01]  /*1eb0*/  CS2R R28, SRZ ;  /* 0x00000000001c7805 */ /* 0x001fe2000001ff00 */
[----:B------:R-:W-:-:S05]  /*1ec0*/  IMAD.WIDE R40, R8, 0x4, R40 ;  /* 0x0000000408287825 */ /* 0x000fca00078e0228 */
[----:B------:R0:W4:Y:S02]  /*1ed0*/  @P5 LDG.E.EL.128 R28, desc[UR4][R32.64+-0x200] ;  /* 0xfffe0004201c5981 */ /* 0x000124000c2e1d00 */
[----:B0-----:R-:W-:-:S06]  /*1ee0*/  CS2R R32, SRZ ;  /* 0x0000000000207805 */ /* 0x001fcc000001ff00 */
[----:B------:R0:W5:Y:S01]  /*1ef0*/  @P5 LDG.E.EL.128 R32, desc[UR4][R40.64+-0x200] ;  /* 0xfffe000428205981 */ /* 0x000162000c2e1d00 */
[----:B------:R-:W-:Y:S01]  /*1f00*/  FMUL R55, R55, R64 ;  /* 0x0000004037377220 */ /* 0x000fe20000400000 */
[----:B------:R-:W-:Y:S02]  /*1f10*/  FMUL R56, R56, R65 ;  /* 0x0000004138387220 */ /* 0x000fe40000400000 */
[----:B------:R-:W1:Y:S01]  /*1f20*/  LDC.64 R64, c[0x0][0x2a0] ;  /* 0x0000a800ff407b82 */ /* 0x000e620000000a00 */
[----:B------:R-:W-:Y:S01]  /*1f30*/  FMUL R57, R57, R66 ;  /* 0x0000004239397220 */ /* 0x000fe20000400000 */
[----:B------:R-:W-:-:S06]  /*1f40*/  FMUL R44, R44, R67 ;  /* 0x000000432c2c7220 */ /* 0x000fcc0000400000 */
[----:B------:R-:W0:Y:S02]  /*1f50*/  LDC.64 R66, c[0x0][0x2a8] ;  /* 0x0000aa00ff427b82 */ /* 0x000e240000000a00 */
[----:B0-----:R-:W-:Y:S01]  /*1f60*/  IMAD.WIDE R40, R6, 0x4, R66 ;  /* 0x0000000406287825 */ /* 0x001fe200078e0242 */
[----:B----4-:R-:W-:Y:S02]  /*1f70*/  SEL R45, R28, RZ, P5 ;  /* 0x000000ff1c2d7207 */ /* 0x010fe40002800000 */
[----:B------:R-:W-:Y:S02]  /*1f80*/  SEL R28, R29, RZ, P5 ;  /* 0x000000ff1d1c7207 */ /* 0x000fe40002800000 */
[----:B------:R-:W-:Y:S02]  /*1f90*/  SEL R29, R30, RZ, P5 ;  /* 0x000000ff1e1d7207 */ /* 0x000fe40002800000 */
[----:B------:R-:W-:Y:S02]  /*1fa0*/  SEL R30, R31, RZ, P5 ;  /* 0x000000ff1f1e7207 */ /* 0x000fe40002800000 */
[----:B-----5:R-:W-:-:S02]  /*1fb0*/  SEL R33, R33, RZ, P5 ;  /* 0x000000ff21217207 */ /* 0x020fc40002800000 */
[----:B------:R-:W-:Y:S02]  /*1fc0*/  SEL R34, R34, RZ, P5 ;  /* 0x000000ff22227207 */ /* 0x000fe40002800000 */
[----:B------:R-:W-:Y:S02]  /*1fd0*/  SEL R35, R35, RZ, P5 ;  /* 0x000000ff23237207 */ /* 0x000fe40002800000 */
[----:B------:R-:W-:Y:S01]  /*1fe0*/  SEL R32, R32, RZ, P5 ;  /* 0x000000ff20207207 */ /* 0x000fe20002800000 */
[----:B------:R-:W-:Y:S01]  /*1ff0*/  FFMA R56, R29, R56, R34 ;  /* 0x000000381d387223 */ /* 0x000fe20000000022 */
[----:B------:R-:W-:Y:S01]  /*2000*/  FFMA R55, R28, R55, R33 ;  /* 0x000000371c377223 */ /* 0x000fe20000000021 */
[----:B------:R-:W-:Y:S01]  /*2010*/  FFMA R57, R30, R57, R35 ;  /* 0x000000391e397223 */ /* 0x000fe20000000023 */
[----:B------:R-:W-:Y:S01]  /*2020*/  CS2R R28, SRZ ;  /* 0x00000000001c7805 */ /* 0x000fe2000001ff00 */
[----:B------:R-:W-:Y:S01]  /*2030*/  FFMA R54, R45, R54, R32 ;  /* 0x000000362d367223 */ /* 0x000fe20000000020 */
[----:B------:R-:W-:Y:S01]  /*2040*/  CS2R R30, SRZ ;  /* 0x00000000001e7805 */ /* 0x000fe2000001ff00 */
[----:B-1----:R-:W-:Y:S01]  /*2050*/  IMAD.WIDE R32, R6, 0x4, R64 ;  /* 0x0000000406207825 */ /* 0x002fe200078e0240 */
[----:B------:R-:W-:-:S04]  /*2060*/  CS2R R34, SRZ ;  /* 0x0000000000227805 */ /* 0x000fc8000001ff00 */
[----:B------:R0:W4:Y:S02]  /*2070*/  @P4 LDG.E.EL.128 R28, desc[UR4][R32.64+-0x380] ;  /* 0xfffc8004201c4981 */ /* 0x000124000c2e1d00 */
[----:B0-----:R-:W-:-:S06]  /*2080*/  CS2R R32, SRZ ;  /* 0x0000000000207805 */ /* 0x001fcc000001ff00 */
[----:B------:R-:W5:Y:S01]  /*2090*/  @P4 LDG.E.EL.128 R32, desc[UR4][R40.64+-0x380] ;  /* 0xfffc800428204981 */ /* 0x000f62000c2e1d00 */
[----:B------:R-:W-:Y:S01]  /*20a0*/  FMUL R43, R43, R50 ;  /* 0x000000322b2b7220 */ /* 0x000fe20000400000 */
        /* <DEDUP_REMOVED lines=14> */
[----:B------:R-:W-:Y:S01]  /*2190*/  IMAD.WIDE R32, R8, 0x4, R64 ;  /* 0x0000000408207825 */ /* 0x000fe200078e0240 */
[----:B------:R-:W-:-:S04]  /*21a0*/  CS2R R34, SRZ ;  /* 0x0000000000227805 */ /* 0x000fc8000001ff00 */
[----:B------:R0:W4:Y:S01]  /*21b0*/  @P3 LDG.E.EL.128 R28, desc[UR4][R32.64+-0x380] ;  /* 0xfffc8004201c3981 */ /* 0x000122000c2e1d00 */
[----:B------:R-:W-:Y:S02]  /*21c0*/  IMAD.WIDE R44, R8, 0x4, R66 ;  /* 0x00000004082c7825 */ /* 0x000fe400078e0242 */
[----:B------:R-:W1:Y:S01]  /*21d0*/  LDC.64 R66, c[0x0][0x228] ;  /* 0x00008a00ff427b82 */ /* 0x000e620000000a00 */
[----:B0-----:R-:W-:-:S06]  /*21e0*/  CS2R R32, SRZ ;  /* 0x0000000000207805 */ /* 0x001fcc000001ff00 */
[----:B------:R-:W5:Y:S01]  /*21f0*/  @P3 LDG.E.EL.128 R32, desc[UR4][R44.64+-0x380] ;  /* 0xfffc80042c203981 */ /* 0x000f62000c2e1d00 */
[----:B----4-:R-:W-:Y:S02]  /*2200*/  SEL R48, R30, RZ, P3 ;  /* 0x000000ff1e307207 */ /* 0x010fe40001800000 */
[----:B------:R-:W-:Y:S02]  /*2210*/  SEL R65, R31, RZ, P3 ;  /* 0x000000ff1f417207 */ /* 0x000fe40001800000 */
[----:B-----5:R-:W-:Y:S02]  /*2220*/  SEL R30, R33, RZ, P3 ;  /* 0x000000ff211e7207 */ /* 0x020fe40001800000 */
[----:B------:R-:W-:Y:S02]  /*2230*/  SEL R31, R32, RZ, P3 ;  /* 0x000000ff201f7207 */ /* 0x000fe40001800000 */
[----:B------:R-:W-:Y:S02]  /*2240*/  SEL R33, R34, RZ, P3 ;  /* 0x000000ff22217207 */ /* 0x000fe40001800000 */
[----:B------:R-:W-:-:S03]  /*2250*/  SEL R32, R35, RZ, P3 ;  /* 0x000000ff23207207 */ /* 0x000fc60001800000 */
[----:B------:R-:W-:Y:S02]  /*2260*/  FFMA R49, R48, R49, R33 ;  /* 0x0000003130317223 */ /* 0x000fe40000000021 */
[----:B------:R-:W-:Y:S02]  /*2270*/  FFMA R48, R65, R46, R32 ;  /* 0x0000002e41307223 */ /* 0x000fe40000000020 */
[----:B------:R-:W0:Y:S01]  /*2280*/  LDC.64 R64, c[0x0][0x230] ;  /* 0x00008c00ff407b82 */ /* 0x000e220000000a00 */
[----:B------:R-:W-:Y:S02]  /*2290*/  SEL R28, R28, RZ, P3 ;  /* 0x000000ff1c1c7207 */ /* 0x000fe40001800000 */
[----:B------:R-:W-:Y:S01]  /*22a0*/  SEL R29, R29, RZ, P3 ;  /* 0x000000ff1d1d7207 */ /* 0x000fe20001800000 */
[----:B-1----:R-:W-:-:S04]  /*22b0*/  IMAD.WIDE R32, R6, 0x4, R66 ;  /* 0x0000000406207825 */ /* 0x002fc800078e0242 */
[----:B------:R-:W-:Y:S01]  /*22c0*/  FFMA R44, R28, R47, R31 ;  /* 0x0000002f1c2c7223 */ /* 0x000fe2000000001f */
[----:B------:R-:W-:Y:S01]  /*22d0*/  FFMA R45, R29, R51, R30 ;  /* 0x000000331d2d7223 */ /* 0x000fe2000000001e */
[----:B------:R-:W-:Y:S02]  /*22e0*/  CS2R R28, SRZ ;  /* 0x00000000001c7805 */ /* 0x000fe4000001ff00 */
[----:B------:R-:W-:Y:S02]  /*22f0*/  CS2R R30, SRZ ;  /* 0x00000000001e7805 */ /* 0x000fe4000001ff00 */
[----:B------:R-:W-:-:S04]  /*2300*/  CS2R R34, SRZ ;  /* 0x0000000000227805 */ /* 0x000fc8000001ff00 */
[----:B------:R1:W4:Y:S01]  /*2310*/  @P2 LDG.E.EL.128 R28, desc[UR4][R32.64] ;  /* 0x00000004201c2981 */ /* 0x000322000c2e1d00 */
[----:B0-----:R-:W-:Y:S01]  /*2320*/  IMAD.WIDE R46, R6, 0x4, R64 ;  /* 0x00000004062e7825 */ /* 0x001fe200078e0240 */
[----:B-1----:R-:W-:-:S06]  /*2330*/  CS2R R32, SRZ ;  /* 0x0000000000207805 */ /* 0x002fcc000001ff00 */
[----:B------:R0:W5:Y:S02]  /*2340*/  @P2 LDG.E.EL.128 R32, desc[UR4][R46.64] ;  /* 0x000000042e202981 */ /* 0x000164000c2e1d00 */
        /* <DEDUP_REMOVED lines=17> */
[----:B------:R0:W4:Y:S02]  /*2460*/  @P1 LDG.E.EL.128 R28, desc[UR4][R32.64] ;  /* 0x00000004201c1981 */ /* 0x000124000c2e1d00 */
[----:B0-----:R-:W-:-:S06]  /*2470*/  CS2R R32, SRZ ;  /* 0x0000000000207805 */ /* 0x001fcc000001ff00 */
[----:B------:R3:W5:Y:S01]  /*2480*/  @P1 LDG.E.EL.128 R32, desc[UR4][R46.64] ;  /* 0x000000042e201981 */ /* 0x000762000c2e1d00 */
[----:B------:R-:W-:Y:S02]  /*2490*/  SEL R24, R24, RZ, P0 ;  /* 0x000000ff18187207 */ /* 0x000fe40000000000 */
[----:B------:R-:W-:Y:S02]  /*24a0*/  SEL R25, R25, RZ, P0 ;  /* 0x000000ff19197207 */ /* 0x000fe40000000000 */
[----:B------:R-:W-:Y:S02]  /*24b0*/  SEL R26, R26, RZ, P0 ;  /* 0x000000ff1a1a7207 */ /* 0x000fe40000000000 */
[----:B------:R-:W-:Y:S02]  /*24c0*/  SEL R27, R27, RZ, P0 ;  /* 0x000000ff1b1b7207 */ /* 0x000fe40000000000 */
[----:B---3--:R-:W-:Y:S02]  /*24d0*/  SEL R47, R20, RZ, P0 ;  /* 0x000000ff142f7207 */ /* 0x008fe40000000000 */
[----:B------:R-:W-:-:S02]  /*24e0*/  SEL R20, R21, RZ, P0 ;  /* 0x000000ff15147207 */ /* 0x000fc40000000000 */
[----:B------:R-:W-:Y:S02]  /*24f0*/  SEL R21, R22, RZ, P0 ;  /* 0x000000ff16157207 */ /* 0x000fe40000000000 */
[----:B------:R-:W-:Y:S02]  /*2500*/  SEL R46, R13, RZ, P0 ;  /* 0x000000ff0d2e7207 */ /* 0x000fe40000000000 */
[----:B--2---:R-:W-:Y:S02]  /*2510*/  SEL R16, R16, RZ, P0 ;  /* 0x000000ff10107207 */ /* 0x004fe40000000000 */
[----:B------:R-:W-:Y:S02]  /*2520*/  SEL R17, R17, RZ, P0 ;  /* 0x000000ff11117207 */ /* 0x000fe40000000000 */
[----:B------:R-:W-:Y:S02]  /*2530*/  SEL R18, R18, RZ, P0 ;  /* 0x000000ff12127207 */ /* 0x000fe40000000000 */
[----:B------:R-:W-:-:S02]  /*2540*/  SEL R19, R19, RZ, P0 ;  /* 0x000000ff13137207 */ /* 0x000fc40000000000 */
[----:B------:R-:W-:Y:S01]  /*2550*/  SEL R22, R23, RZ, P0 ;  /* 0x000000ff17167207 */ /* 0x000fe20000000000 */
[----:B------:R-:W-:-:S06]  /*2560*/  @!P6 FMUL R0, R0, 16777216 ;  /* 0x4b8000000000e820 */ /* 0x000fcc0000400000 */
[----:B------:R-:W-:Y:S01]  /*2570*/  MUFU.RCP R0, R0 ;  /* 0x0000000000007308 */ /* 0x000fe20000001000 */
[----:B------:R-:W-:Y:S01]  /*2580*/  @!P6 FMUL R37, R37, 16777216 ;  /* 0x4b8000002525e820 */ /* 0x000fe20000400000 */
[----:B------:R-:W-:Y:S01]  /*2590*/  FADD R25, R25, -R46 ;  /* 0x8000002e19197221 */ /* 0x000fe20000000000 */
[----:B----4-:R-:W-:Y:S02]  /*25a0*/  SEL R58, R30, RZ, P1 ;  /* 0x000000ff1e3a7207 */ /* 0x010fe40000800000 */
[----:B------:R-:W-:Y:S02]  /*25b0*/  SEL R29, R29, RZ, P1 ;  /* 0x000000ff1d1d7207 */ /* 0x000fe40000800000 */
[----:B------:R-:W-:Y:S02]  /*25c0*/  SEL R28, R28, RZ, P1 ;  /* 0x000000ff1c1c7207 */ /* 0x000fe40000800000 */
[----:B------:R-:W-:Y:S02]  /*25d0*/  SEL R31, R31, RZ, P1 ;  /* 0x000000ff1f1f7207 */ /* 0x000fe40000800000 */
[----:B-----5:R-:W-:-:S02]  /*25e0*/  SEL R30, R33, RZ, P1 ;  /* 0x000000ff211e7207 */ /* 0x020fc40000800000 */
[----:B------:R-:W-:Y:S02]  /*25f0*/  SEL R33, R34, RZ, P1 ;  /* 0x000000ff22217207 */ /* 0x000fe40000800000 */
[----:B------:R-:W0:Y:S01]  /*2600*/  MUFU.RCP R34, R5 ;  /* 0x0000000500227308 */ /* 0x000e220000001000 */
[----:B------:R-:W-:Y:S01]  /*2610*/  SEL R59, R32, RZ, P1 ;  /* 0x000000ff203b7207 */ /* 0x000fe20000800000 */
[----:B------:R-:W-:Y:S01]  /*2620*/  FFMA R30, R29, R68, R30 ;  /* 0x000000441d1e7223 */ /* 0x000fe2000000001e */
[----:B------:R-:W-:Y:S02]  /*2630*/  SEL R32, R35, RZ, P1 ;  /* 0x000000ff23207207 */ /* 0x000fe40000800000 */
[----:B------:R-:W-:Y:S01]  /*2640*/  FSETP.GEU.AND P1, PT, R48, RZ, PT ;  /* 0x000000ff3000720b */ /* 0x000fe20003f2e000 */
[----:B------:R-:W-:Y:S01]  /*2650*/  FFMA R29, R28, R69, R59 ;  /* 0x000000451c1d7223 */ /* 0x000fe2000000003b */
[----:B------:R-:W-:Y:S02]  /*2660*/  FFMA R28, R58, R62, R33 ;  /* 0x0000003e3a1c7223 */ /* 0x000fe40000000021 */
[----:B------:R-:W-:Y:S01]  /*2670*/  SEL R33, RZ, 0x1, P1 ;  /* 0x00000001ff217807 */ /* 0x000fe20000800000 */
[----:B------:R-:W2:Y:S01]  /*2680*/  LDL.LU R62, [R1+0x4] ;  /* 0x00000400013e7983 */ /* 0x000ea20000300800 */
[----:B------:R-:W-:Y:S01]  /*2690*/  FSETP.GEU.AND P1, PT, R29, RZ, PT ;  /* 0x000000ff1d00720b */ /* 0x000fe20003f2e000 */
[----:B0-----:R-:W-:-:S03]  /*26a0*/  FMUL R9, R34, R9 ;  /* 0x0000000922097220 */ /* 0x001fc60000400000 */
[----:B------:R-:W-:Y:S02]  /*26b0*/  SEL R34, RZ, 0x1, P1 ;  /* 0x00000001ff227807 */ /* 0x000fe40000800000 */
[----:B------:R-:W-:Y:S01]  /*26c0*/  FSETP.GEU.AND P1, PT, R30, RZ, PT ;  /* 0x000000ff1e00720b */ /* 0x000fe20003f2e000 */
[----:B------:R-:W-:Y:S02]  /*26d0*/  FMUL R9, R9, R39 ;  /* 0x0000002709097220 */ /* 0x000fe40000400000 */
[----:B------:R-:W3:Y:S01]  /*26e0*/  LDL.LU R39, [R1] ;  /* 0x0000000001277983 */ /* 0x000ee20000300800 */
[----:B------:R-:W-:Y:S01]  /*26f0*/  SEL R35, RZ, 0x1fffe, P1 ;  /* 0x0001fffeff237807 */ /* 0x000fe20000800000 */
[----:B------:R-:W-:Y:S01]  /*2700*/  FFMA R5, R31, R9, R32 ;  /* 0x000000091f057223 */ /* 0x000fe20000000020 */
[----:B------:R-:W-:-:S04]  /*2710*/  FSETP.GEU.AND P1, PT, R28, RZ, PT ;  /* 0x000000ff1c00720b */ /* 0x000fc80003f2e000 */
[----:B------:R-:W-:Y:S02]  /*2720*/  SEL R31, RZ, 0x4, P1 ;  /* 0x00000004ff1f7807 */ /* 0x000fe40000800000 */
[----:B------:R-:W-:Y:S01]  /*2730*/  FSETP.GEU.AND P1, PT, R5, RZ, PT ;  /* 0x000000ff0500720b */ /* 0x000fe20003f2e000 */
[----:B------:R-:W-:-:S03]  /*2740*/  IMAD.IADD R34, R34, 0x1, R35 ;  /* 0x0000000122227824 */ /* 0x000fc600078e0223 */
[----:B------:R-:W-:Y:S02]  /*2750*/  SEL R32, RZ, 0x7fff8, P1 ;  /* 0x0007fff8ff207807 */ /* 0x000fe40000800000 */
[----:B------:R-:W-:Y:S02]  /*2760*/  FSETP.GEU.AND P1, PT, R52, RZ, PT ;  /* 0x000000ff3400720b */ /* 0x000fe40003f2e000 */
[----:B------:R-:W-:Y:S02]  /*2770*/  LOP3.LUT R34, R34, 0x3, RZ, 0xc0, !PT ;  /* 0x0000000322227812 */ /* 0x000fe400078ec0ff */
[----:B------:R-:W-:Y:S02]  /*2780*/  SEL R9, RZ, 0x1, P1 ;  /* 0x00000001ff097807 */ /* 0x000fe40000800000 */
[----:B------:R-:W-:Y:S02]  /*2790*/  FSETP.GEU.AND P1, PT, R51, RZ, PT ;  /* 0x000000ff3300720b */ /* 0x000fe40003f2e000 */
[----:B------:R-:W-:-:S02]  /*27a0*/  IADD3 R31, R34, R32, R31 ;  /* 0x00000020221f7210 */ /* 0x000fc40007ffe01f */
[----:B------:R-:W-:Y:S02]  /*27b0*/  SEL R34, RZ, 0x1fffe, P1 ;  /* 0x0001fffeff227807 */ /* 0x000fe40000800000 */
[----:B------:R-:W-:-:S03]  /*27c0*/  FSETP.GEU.AND P1, PT, R50, RZ, PT ;  /* 0x000000ff3200720b */ /* 0x000fc60003f2e000 */
[----:B------:R-:W-:Y:S01]  /*27d0*/  IMAD.IADD R34, R9, 0x1, R34 ;  /* 0x0000000109227824 */ /* 0x000fe200078e0222 */
        /* <DEDUP_REMOVED lines=13> */
[----:B------:R-:W-:Y:S02]  /*28b0*/  SEL R35, R12, RZ, P0 ;  /* 0x000000ff0c237207 */ /* 0x000fe40000000000 */
[----:B------:R-:W-:-:S02]  /*28c0*/  IADD3 R9, R33, R34, R9 ;  /* 0x0000002221097210 */ /* 0x000fc40007ffe009 */
[----:B------:R-:W-:Y:S02]  /*28d0*/  SEL R34, R15, RZ, P0 ;  /* 0x000000ff0f227207 */ /* 0x000fe40000000000 */
[----:B------:R-:W-:Y:S02]  /*28e0*/  SEL R33, R14, RZ, P0 ;  /* 0x000000ff0e217207 */ /* 0x000fe40000000000 */
[----:B------:R-:W-:-:S04]  /*28f0*/  FSETP.GEU.AND P0, PT, R42, RZ, PT ;  /* 0x000000ff2a00720b */ /* 0x000fc80003f0e000 */
[----:B------:R-:W-:Y:S02]  /*2900*/  SEL R13, RZ, 0x1fffe, P0 ;  /* 0x0001fffeff0d7807 */ /* 0x000fe40000000000 */
[----:B------:R-:W-:Y:S02]  /*2910*/  FSETP.GEU.AND P0, PT, R40, RZ, PT ;  /* 0x000000ff2800720b */ /* 0x000fe40003f0e000 */
[----:B------:R-:W-:Y:S02]  /*2920*/  FSETP.GEU.AND P1, PT, R41, RZ, PT ;  /* 0x000000ff2900720b */ /* 0x000fe40003f2e000 */
[----:B------:R-:W-:-:S05]  /*2930*/  SEL R12, RZ, 0x1, P0 ;  /* 0x00000001ff0c7807 */ /* 0x000fca0000000000 */
[----:B------:R-:W-:Y:S01]  /*2940*/  IMAD.IADD R14, R12, 0x1, R13 ;  /* 0x000000010c0e7824 */ /* 0x000fe200078e020d */
[----:B------:R-:W-:Y:S02]  /*2950*/  SEL R12, RZ, 0x4, P1 ;  /* 0x00000004ff0c7807 */ /* 0x000fe40000800000 */
[----:B------:R-:W-:Y:S02]  /*2960*/  FSETP.GEU.AND P1, PT, R43, RZ, PT ;  /* 0x000000ff2b00720b */ /* 0x000fe40003f2e000 */
[----:B------:R-:W-:Y:S02]  /*2970*/  LOP3.LUT R14, R14, 0x3, RZ, 0xc0, !PT ;  /* 0x000000030e0e7812 */ /* 0x000fe400078ec0ff */
[----:B------:R-:W-:Y:S02]  /*2980*/  SEL R13, RZ, 0x7fff8, P1 ;  /* 0x0007fff8ff0d7807 */ /* 0x000fe40000800000 */
[----:B------:R-:W-:Y:S02]  /*2990*/  FSETP.GEU.AND P1, PT, R54, RZ, PT ;  /* 0x000000ff3600720b */ /* 0x000fe40003f2e000 */
[----:B------:R-:W-:-:S02]  /*29a0*/  IADD3 R23, R14, R13, R12 ;  /* 0x0000000d0e177210 */ /* 0x000fc40007ffe00c */
[----:B------:R-:W-:Y:S01]  /*29b0*/  FSEL R12, R54, RZ, P1 ;  /* 0x000000ff360c7208 */ /* 0x000fe20000800000 */
[----:B------:R-:W-:Y:S01]  /*29c0*/  IMAD.SHL.U32 R31, R31, 0x100, RZ ;  /* 0x000001001f1f7824 */ /* 0x000fe200078e00ff */
[----:B------:R-:W-:-:S05]  /*29d0*/  LOP3.LUT R54, R23, 0xf, RZ, 0xc0, !PT ;  /* 0x0000000f17367812 */ /* 0x000fca00078ec0ff */
[----:B------:R-:W-:Y:S01]  /*29e0*/  IMAD R54, R9, 0x10, R54 ;  /* 0x0000001009367824 */ /* 0x000fe200078e0236 */
[----:B------:R-:W-:-:S04]  /*29f0*/  LOP3.LUT R9, R31, 0xf00, RZ, 0xe2, !PT ;  /* 0x00000f001f097812 */ /* 0x000fc800078ee2ff */
[----:B------:R-:W-:Y:S01]  /*2a00*/  LOP3.LUT R54, R54, 0xff, RZ, 0xc0, !PT ;  /* 0x000000ff36367812 */ /* 0x000fe200078ec0ff */
[----:B------:R-:W-:Y:S01]  /*2a10*/  IMAD R9, R32, 0x1000, R9 ;  /* 0x0000100020097824 */ /* 0x000fe200078e0209 */
[----:B------:R-:W-:-:S03]  /*2a20*/  FSETP.GEU.AND P1, PT, R55, RZ, PT ;  /* 0x000000ff3700720b */ /* 0x000fc60003f2e000 */
[----:B------:R-:W-:Y:S01]  /*2a30*/  IMAD.IADD R9, R9, 0x1, R54 ;  /* 0x0000000109097824 */ /* 0x000fe200078e0236 */
[----:B------:R-:W-:Y:S02]  /*2a40*/  FSEL R13, R55, RZ, P1 ;  /* 0x000000ff370d7208 */ /* 0x000fe40000800000 */
[C---:B------:R-:W-:Y:S02]  /*2a50*/  FSETP.GEU.AND P1, PT, R56.reuse, RZ, PT ;  /* 0x000000ff3800720b */ /* 0x040fe40003f2e000 */
[----:B------:R-:W-:Y:S02]  /*2a60*/  LOP3.LUT R9, R9, 0xffff, RZ, 0xc0, !PT ;  /* 0x0000ffff09097812 */ /* 0x000fe400078ec0ff */
[----:B------:R-:W-:Y:S02]  /*2a70*/  FSEL R14, R56, RZ, P1 ;  /* 0x000000ff380e7208 */ /* 0x000fe40000800000 */
[----:B------:R-:W-:Y:S02]  /*2a80*/  SHF.R.U32.HI R23, RZ, 0x7, R9 ;  /* 0x00000007ff177819 */ /* 0x000fe40000011609 */
[----:B------:R-:W-:-:S02]  /*2a90*/  FSETP.GEU.AND P1, PT, R57, RZ, PT ;  /* 0x000000ff3900720b */ /* 0x000fc40003f2e000 */
[----:B------:R-:W-:Y:S02]  /*2aa0*/  LOP3.LUT R23, R23, 0x1, RZ, 0xc0, !PT ;  /* 0x0000000117177812 */ /* 0x000fe400078ec0ff */
[----:B------:R-:W-:Y:S02]  /*2ab0*/  FSEL R15, R57, RZ, P1 ;  /* 0x000000ff390f7208 */ /* 0x000fe40000800000 */
[----:B------:R-:W-:Y:S02]  /*2ac0*/  ISETP.NE.U32.AND P1, PT, R23, 0x1, PT ;  /* 0x000000011700780c */ /* 0x000fe40003f25070 */
[----:B------:R-:W-:-:S04]  /*2ad0*/  SHF.R.U32.HI R23, RZ, 0x6, R9 ;  /* 0x00000006ff177819 */ /* 0x000fc80000011609 */
        /* <DEDUP_REMOVED lines=11> */
[----:B------:R-:W0:Y:S02]  /*2b90*/  MUFU.RCP R23, R4 ;  /* 0x0000000400177308 */ /* 0x000e240000001000 */
[----:B0-----:R-:W-:-:S06]  /*2ba0*/  FMUL R23, R23, R10 ;  /* 0x0000000a17177220 */ /* 0x001fcc0000400000 */
[----:B------:R-:W0:Y:S01]  /*2bb0*/  MUFU.RCP R10, R3 ;  /* 0x00000003000a7308 */ /* 0x000e220000001000 */
[----:B------:R-:W-:Y:S01]  /*2bc0*/  FMUL R32, R0, R37 ;  /* 0x0000002500207220 */ /* 0x000fe20000400000 */
[--C-:B------:R-:W-:Y:S02]  /*2bd0*/  SHF.R.U32.HI R0, RZ, 0x3, R9.reuse ;  /* 0x00000003ff007819 */ /* 0x100fe40000011609 */
[----:B------:R-:W-:Y:S02]  /*2be0*/  SHF.R.U32.HI R4, RZ, 0x2, R9 ;  /* 0x00000002ff047819 */ /* 0x000fe40000011609 */
[----:B------:R-:W-:Y:S01]  /*2bf0*/  LOP3.LUT R0, R0, 0x1, RZ, 0xc0, !PT ;  /* 0x0000000100007812 */ /* 0x000fe200078ec0ff */
[----:B0-----:R-:W-:Y:S02]  /*2c00*/  FMUL R10, R10, R11 ;  /* 0x0000000b0a0a7220 */ /* 0x001fe40000400000 */
[----:B------:R0:W1:Y:S01]  /*2c10*/  MUFU.RCP R11, R2 ;  /* 0x00000002000b7308 */ /* 0x0000620000001000 */
[----:B------:R-:W-:-:S02]  /*2c20*/  FSEL R40, R40, RZ, P0 ;  /* 0x000000ff28287208 */ /* 0x000fc40000000000 */
[----:B0-----:R-:W-:Y:S02]  /*2c30*/  LOP3.LUT R2, R8, 0xffffffc0, RZ, 0xc0, !PT ;  /* 0xffffffc008027812 */ /* 0x001fe400078ec0ff */
[----:B------:R-:W-:Y:S02]  /*2c40*/  ISETP.NE.U32.AND P0, PT, R0, 0x1, PT ;  /* 0x000000010000780c */ /* 0x000fe40003f05070 */
[----:B------:R-:W-:Y:S02]  /*2c50*/  ISETP.NE.AND P2, PT, R2, 0x40, PT ;  /* 0x000000400200780c */ /* 0x000fe40003f45270 */
[----:B------:R-:W0:Y:S01]  /*2c60*/  LDC.64 R2, c[0x0][0x248] ;  /* 0x00009200ff027b82 */ /* 0x000e220000000a00 */
[----:B------:R-:W-:Y:S02]  /*2c70*/  LOP3.LUT R4, R4, 0x1, RZ, 0xc0, !PT ;  /* 0x0000000104047812 */ /* 0x000fe400078ec0ff */
[----:B------:R-:W-:Y:S02]  /*2c80*/  SHF.R.U32.HI R0, RZ, 0x1, R9 ;  /* 0x00000001ff007819 */ /* 0x000fe40000011609 */
[----:B------:R-:W-:-:S02]  /*2c90*/  FSEL R43, R43, RZ, P0 ;  /* 0x000000ff2b2b7208 */ /* 0x000fc40000000000 */
[----:B------:R-:W-:Y:S02]  /*2ca0*/  ISETP.NE.U32.AND P0, PT, R4, 0x1, PT ;  /* 0x000000010400780c */ /* 0x000fe40003f05070 */
[----:B------:R-:W-:Y:S02]  /*2cb0*/  LOP3.LUT R0, R0, 0x1, RZ, 0xc0, !PT ;  /* 0x0000000100007812 */ /* 0x000fe400078ec0ff */
[----:B------:R-:W-:Y:S02]  /*2cc0*/  FSEL R41, R41, RZ, P0 ;  /* 0x000000ff29297208 */ /* 0x000fe40000000000 */
[----:B------:R-:W-:Y:S01]  /*2cd0*/  ISETP.NE.U32.AND P0, PT, R0, 0x1, PT ;  /* 0x000000010000780c */ /* 0x000fe20003f05070 */
[----:B------:R-:W-:Y:S01]  /*2ce0*/  FADD R27, R27, -R34 ;  /* 0x800000221b1b7221 */ /* 0x000fe20000000000 */
[----:B------:R-:W-:Y:S01]  /*2cf0*/  FADD R26, R26, -R33 ;  /* 0x800000211a1a7221 */ /* 0x000fe20000000000 */
[----:B-1----:R-:W-:Y:S01]  /*2d00*/  FMUL R11, R11, R36 ;  /* 0x000000240b0b7220 */ /* 0x002fe20000400000 */
[----:B------:R-:W-:-:S02]  /*2d10*/  FSEL R42, R42, RZ, P0 ;  /* 0x000000ff2a2a7208 */ /* 0x000fc40000000000 */
[----:B------:R-:W-:Y:S01]  /*2d20*/  ISETP.LT.AND P0, PT, R7, 0x416880, !P2 ;  /* 0x004168800700780c */ /* 0x000fe20005701270 */
[----:B------:R-:W-:Y:S01]  /*2d30*/  FADD R24, R24, -R35 ;  /* 0x8000002318187221 */ /* 0x000fe20000000000 */
[----:B------:R-:W-:Y:S01]  /*2d40*/  FMUL R25, R10, R25 ;  /* 0x000000190a197220 */ /* 0x000fe20000400000 */
[----:B------:R-:W-:Y:S01]  /*2d50*/  FMUL R26, R11, R26 ;  /* 0x0000001a0b1a7220 */ /* 0x000fe20000400000 */
[----:B------:R-:W-:Y:S01]  /*2d60*/  FMUL R27, R32, R27 ;  /* 0x0000001b201b7220 */ /* 0x000fe20000400000 */
[----:B------:R-:W-:Y:S01]  /*2d70*/  FMUL R24, R23, R24 ;  /* 0x0000001817187220 */ /* 0x000fe20000400000 */
[----:B------:R-:W-:Y:S01]  /*2d80*/  FFMA R17, R17, R25, R20 ;  /* 0x0000001911117223 */ /* 0x000fe20000000014 */
[----:B------:R-:W-:Y:S01]  /*2d90*/  FFMA R18, R18, R26, R21 ;  /* 0x0000001a12127223 */ /* 0x000fe20000000015 */
[----:B------:R-:W-:Y:S01]  /*2da0*/  FFMA R19, R19, R27, R22 ;  /* 0x0000001b13137223 */ /* 0x000fe20000000016 */
[----:B------:R-:W-:Y:S02]  /*2db0*/  CS2R R20, SRZ ;  /* 0x0000000000147805 */ /* 0x000fe4000001ff00 */
[----:B------:R-:W-:Y:S01]  /*2dc0*/  CS2R R22, SRZ ;  /* 0x0000000000167805 */ /* 0x000fe2000001ff00 */
[----:B0-----:R-:W-:-:S05]  /*2dd0*/  IMAD.WIDE R10, R8, 0x4, R2 ;  /* 0x00000004080a7825 */ /* 0x001fca00078e0202 */
[----:B------:R-:W4:Y:S01]  /*2de0*/  @P0 LDG.E.EL.128 R20, desc[UR4][R10.64+-0x100] ;  /* 0xffff00040a140981 */ /* 0x000f22000c2e1d00 */
[----:B------:R-:W-:Y:S01]  /*2df0*/  FFMA R16, R16, R24, R47 ;  /* 0x0000001810107223 */ /* 0x000fe2000000002f */
[----:B------:R-:W-:-:S04]  /*2e00*/  FSEL R48, R48, RZ, P1 ;  /* 0x000000ff30307208 */ /* 0x000fc80000800000 */
[----:B------:R-:W-:-:S04]  /*2e10*/  FSETP.GEU.AND P1, PT, R16, RZ, PT ;  /* 0x000000ff1000720b */ /* 0x000fc80003f2e000 */
[----:B------:R-:W-:Y:S02]  /*2e20*/  FSEL R16, R16, RZ, P1 ;  /* 0x000000ff10107208 */ /* 0x000fe40000800000 */
[----:B------:R-:W-:-:S04]  /*2e30*/  FSETP.GEU.AND P1, PT, R17, RZ, PT ;  /* 0x000000ff1100720b */ /* 0x000fc80003f2e000 */
[----:B------:R-:W-:Y:S02]  /*2e40*/  FSEL R17, R17, RZ, P1 ;  /* 0x000000ff11117208 */ /* 0x000fe40000800000 */
[----:B------:R-:W-:Y:S02]  /*2e50*/  FSETP.GEU.AND P1, PT, R18, RZ, PT ;  /* 0x000000ff1200720b */ /* 0x000fe40003f2e000 */
[----:B------:R-:W-:Y:S02]  /*2e60*/  LOP3.LUT R0, R6, 0xffffffc0, RZ, 0xc0, !PT ;  /* 0xffffffc006007812 */ /* 0x000fe400078ec0ff */
[----:B------:R-:W-:Y:S02]  /*2e70*/  FSEL R18, R18, RZ, P1 ;  /* 0x000000ff12127208 */ /* 0x000fe40000800000 */
[----:B------:R-:W-:-:S04]  /*2e80*/  FSETP.GEU.AND P1, PT, R19, RZ, PT ;  /* 0x000000ff1300720b */ /* 0x000fc80003f2e000 */
[----:B------:R-:W-:Y:S02]  /*2e90*/  FSEL R19, R19, RZ, P1 ;  /* 0x000000ff13137208 */ /* 0x000fe40000800000 */
[----:B------:R-:W-:Y:S02]  /*2ea0*/  ISETP.NE.AND P1, PT, R0, 0x40, PT ;  /* 0x000000400000780c */ /* 0x000fe40003f25270 */
[----:B------:R-:W-:Y:S01]  /*2eb0*/  ISETP.GT.AND P6, PT, R8, 0xdf, PT ;  /* 0x000000df0800780c */ /* 0x000fe20003fc4270 */
[----:B------:R-:W-:Y:S01]  /*2ec0*/  IMAD.MOV.U32 R66, RZ, RZ, 0x3e800000 ;  /* 0x3e800000ff427424 */ /* 0x000fe200078e00ff */
[----:B--2---:R-:W-:Y:S02]  /*2ed0*/  IADD3 R62, P4, R62, UR6, RZ ;  /* 0x000000063e3e7c10 */ /* 0x004fe4000ff9e0ff */
[----:B---3--:R-:W-:-:S13]  /*2ee0*/  ISETP.GE.U32.AND P5, PT, R39, 0x60, PT ;  /* 0x000000602700780c */ /* 0x008fda0003fa6070 */
[----:B------:R-:W-:Y:S02]  /*2ef0*/  @P5 FSEL R12, R44, RZ, P6 ;  /* 0x000000ff2c0c5208 */ /* 0x000fe40003000000 */
[----:B------:R-:W-:Y:S02]  /*2f00*/  @P5 FSEL R13, R45, RZ, P6 ;  /* 0x000000ff2d0d5208 */ /* 0x000fe40003000000 */
[----:B------:R-:W-:Y:S02]  /*2f10*/  @P5 FSEL R14, R49, RZ, P6 ;  /* 0x000000ff310e5208 */ /* 0x000fe40003000000 */
[----:B------:R-:W-:Y:S02]  /*2f20*/  @P5 FSEL R15, R48, RZ, P6 ;  /* 0x000000ff300f5208 */ /* 0x000fe40003000000 */
[----:B------:R-:W-:Y:S02]  /*2f30*/  ISETP.GE.U32.AND P5, PT, R63, 0x60, PT ;  /* 0x000000603f00780c */ /* 0x000fe40003fa6070 */
[----:B------:R-:W-:-:S02]  /*2f40*/  IADD3.X R63, R61, UR7, RZ, P4, !PT ;  /* 0x000000073d3f7c10 */ /* 0x000fc4000a7fe4ff */
[----:B------:R-:W-:-:S04]  /*2f50*/  IADD3 R60, P4, R60, UR6, RZ ;  /* 0x000000063c3c7c10 */ /* 0x000fc8000ff9e0ff */
[----:B------:R-:W-:Y:S01]  /*2f60*/  IADD3.X R61, R38, UR7, RZ, P4, !PT ;  /* 0x00000007263d7c10 */ /* 0x000fe2000a7fe4ff */
[----:B------:R-:W-:Y:S02]  /*2f70*/  VIADD R67, R7, 0x200 ;  /* 0x0000020007437836 */ /* 0x000fe40000000000 */
[----:B------:R-:W-:Y:S01]  /*2f80*/  IMAD.WIDE R2, R6, 0x4, R2 ;  /* 0x0000000406027825 */ /* 0x000fe200078e0202 */
[----:B----4-:R-:W-:-:S05]  /*2f90*/  SEL R0, R20, RZ, P0 ;  /* 0x000000ff14007207 */ /* 0x010fca0000000000 */
[----:B------:R-:W-:Y:S01]  /*2fa0*/  FADD R0, R0, 0.0010000000474974513054 ;  /* 0x3a83126f00007421 */ /* 0x000fe20000000000 */
[----:B------:R-:W-:-:S05]  /*2fb0*/  SEL R4, R21, RZ, P0 ;  /* 0x000000ff15047207 */ /* 0x000fca0000000000 */
[----:B------:R-:W0:Y:S01]  /*2fc0*/  MUFU.SQRT R0, R0 ;  /* 0x0000000000007308 */ /* 0x000e220000002000 */
[----:B------:R-:W-:Y:S01]  /*2fd0*/  FADD R4, R4, 0.0010000000474974513054 ;  /* 0x3a83126f04047421 */ /* 0x000fe20000000000 */
[----:B------:R-:W-:-:S06]  /*2fe0*/  SEL R22, R22, RZ, P0 ;  /* 0x000000ff16167207 */ /* 0x000fcc0000000000 */
[----:B------:R-:W1:Y:S01]  /*2ff0*/  MUFU.SQRT R4, R4 ;  /* 0x0000000400047308 */ /* 0x000e620000002000 */
[----:B0-----:R-:W-:Y:S01]  /*3000*/  FSETP.GT.AND P3, PT, R0, 8.50705917302346158658e+37, PT ;  /* 0x7e8000000000780b */ /* 0x001fe20003f64000 */
[----:B------:R-:W-:Y:S01]  /*3010*/  FADD R32, R22, 0.0010000000474974513054 ;  /* 0x3a83126f16207421 */ /* 0x000fe20000000000 */
[----:B------:R-:W-:Y:S02]  /*3020*/  FSETP.GEU.AND P4, PT, R0, 1.175494350822287508e-38, PT ;  /* 0x008000000000780b */ /* 0x000fe40003f8e000 */
[----:B------:R-:W-:-:S03]  /*3030*/  FSEL R33, R66, 1, P3 ;  /* 0x3f80000042217808 */ /* 0x000fc60001800000 */
[----:B------:R-:W0:Y:S01]  /*3040*/  MUFU.SQRT R32, R32 ;  /* 0x0000002000207308 */ /* 0x000e220000002000 */
[----:B------:R-:W-:-:S05]  /*3050*/  SEL R23, R23, RZ, P0 ;  /* 0x000000ff17177207 */ /* 0x000fca0000000000 */
[----:B------:R-:W-:Y:S01]  /*3060*/  @P3 FMUL R0, R0, 0.25 ;  /* 0x3e80000000003820 */ /* 0x000fe20000400000 */
[----:B-1----:R-:W-:Y:S01]  /*3070*/  FSETP.GT.AND P3, PT, R4, 8.50705917302346158658e+37, PT ;  /* 0x7e8000000400780b */ /* 0x002fe20003f64000 */
[----:B------:R-:W-:Y:S01]  /*3080*/  FADD R31, R23, 0.0010000000474974513054 ;  /* 0x3a83126f171f7421 */ /* 0x000fe20000000000 */
[----:B------:R-:W-:Y:S01]  /*3090*/  @!P4 FMUL R33, R33, 16777216 ;  /* 0x4b8000002121c820 */ /* 0x000fe20000400000 */
[----:B------:R-:W-:Y:S01]  /*30a0*/  @!P4 FMUL R0, R0, 16777216 ;  /* 0x4b8000000000c820 */ /* 0x000fe20000400000 */
[----:B------:R-:W-:Y:S02]  /*30b0*/  FSETP.GEU.AND P4, PT, R4, 1.175494350822287508e-38, PT ;  /* 0x008000000400780b */ /* 0x000fe40003f8e000 */
[----:B------:R-:W-:Y:S01]  /*30c0*/  FSEL R34, R66, 1, P3 ;  /* 0x3f80000042227808 */ /* 0x000fe20001800000 */
[----:B------:R-:W1:Y:S06]  /*30d0*/  MUFU.SQRT R31, R31 ;  /* 0x0000001f001f7308 */ /* 0x000e6c0000002000 */
[----:B------:R-:W-:Y:S01]  /*30e0*/  @P3 FMUL R4, R4, 0.25 ;  /* 0x3e80000004043820 */ /* 0x000fe20000400000 */
[----:B0-----:R-:W-:-:S03]  /*30f0*/  FSETP.GT.AND P3, PT, R32, 8.50705917302346158658e+37, PT ;  /* 0x7e8000002000780b */ /* 0x001fc60003f64000 */
[----:B------:R-:W-:Y:S01]  /*3100*/  @!P4 FMUL R4, R4, 16777216 ;  /* 0x4b8000000404c820 */ /* 0x000fe20000400000 */
[----:B------:R-:W-:Y:S01]  /*3110*/  @!P4 FMUL R34, R34, 16777216 ;  /* 0x4b8000002222c820 */ /* 0x000fe20000400000 */
[----:B------:R-:W-:Y:S02]  /*3120*/  FSETP.GEU.AND P4, PT, R32, 1.175494350822287508e-38, PT ;  /* 0x008000002000780b */ /* 0x000fe40003f8e000 */
[----:B------:R-:W-:-:S06]  /*3130*/  FSEL R35, R66, 1, P3 ;  /* 0x3f80000042237808 */ /* 0x000fcc0001800000 */
[----:B------:R-:W-:Y:S01]  /*3140*/  @P3 FMUL R32, R32, 0.25 ;  /* 0x3e80000020203820 */ /* 0x000fe20000400000 */
[----:B-1----:R-:W-:-:S04]  /*3150*/  FSETP.GT.AND P3, PT, R31, 8.50705917302346158658e+37, PT ;  /* 0x7e8000001f00780b */ /* 0x002fc80003f64000 */
[----:B------:R-:W-:Y:S01]  /*3160*/  @!P4 FMUL R32, R32, 16777216 ;  /* 0x4b8000002020c820 */ /* 0x000fe20000400000 */
[----:B------:R-:W-:Y:S01]  /*3170*/  @!P4 FMUL R35, R35, 16777216 ;  /* 0x4b8000002323c820 */ /* 0x000fe20000400000 */
[----:B------:R-:W-:Y:S02]  /*3180*/  FSETP.GEU.AND P4, PT, R31, 1.175494350822287508e-38, PT ;  /* 0x008000001f00780b */ /* 0x000fe40003f8e000 */
[----:B------:R-:W-:-:S05]  /*3190*/  FSEL R36, R66, 1, P3 ;  /* 0x3f80000042247808 */ /* 0x000fca0001800000 */
[----:B------:R-:W-:Y:S01]  /*31a0*/  @P3 FMUL R31, R31, 0.25 ;  /* 0x3e8000001f1f3820 */ /* 0x000fe20000400000 */
[----:B------:R-:W-:Y:S02]  /*31b0*/  ISETP.LT.AND P3, PT, R67, 0x416880, !P1 ;  /* 0x004168804300780c */ /* 0x000fe40004f61270 */
[----:B------:R-:W-:Y:S02]  /*31c0*/  CS2R R20, SRZ ;  /* 0x0000000000147805 */ /* 0x000fe4000001ff00 */
[----:B------:R-:W-:-:S09]  /*31d0*/  CS2R R22, SRZ ;  /* 0x0000000000167805 */ /* 0x000fd2000001ff00 */
[----:B------:R0:W2:Y:S01]  /*31e0*/  @P3 LDG.E.EL.128 R20, desc[UR4][R2.64+-0x100] ;  /* 0xffff000402143981 */ /* 0x0000a2000c2e1d00 */
[----:B------:R-:W-:Y:S01]  /*31f0*/  ISETP.GT.AND P6, PT, R6, 0xdf, PT ;  /* 0x000000df0600780c */ /* 0x000fe20003fc4270 */
[----:B------:R-:W-:Y:S01]  /*3200*/  @!P4 FMUL R31, R31, 16777216 ;  /* 0x4b8000001f1fc820 */ /* 0x000fe20000400000 */
[----:B------:R-:W-:Y:S02]  /*3210*/  @!P4 FMUL R36, R36, 16777216 ;  /* 0x4b8000002424c820 */ /* 0x000fe40000400000 */
[----:B------:R-:W-:Y:S02]  /*3220*/  @P5 FSEL R17, R41, RZ, P6 ;  /* 0x000000ff29115208 */ /* 0x000fe40003000000 */
[----:B------:R-:W-:Y:S01]  /*3230*/  @P5 FSEL R16, R43, RZ, P6 ;  /* 0x000000ff2b105208 */ /* 0x000fe20003000000 */
[----:B0-----:R-:W0:Y:S01]  /*3240*/  LDC.64 R2, c[0x0][0x240] ;  /* 0x00009000ff027b82 */ /* 0x001e220000000a00 */
[----:B------:R-:W-:Y:S02]  /*3250*/  P2R R24, PR, RZ, 0x4 ;  /* 0x00000004ff187803 */ /* 0x000fe40000000000 */
[----:B------:R-:W-:-:S02]  /*3260*/  @P5 FSEL R18, R42, RZ, P6 ;  /* 0x000000ff2a125208 */ /* 0x000fc40003000000 */
[----:B------:R-:W-:Y:S02]  /*3270*/  @P5 FSEL R19, R40, RZ, P6 ;  /* 0x000000ff28135208 */ /* 0x000fe40003000000 */
[----:B------:R-:W-:Y:S02]  /*3280*/  P2R R10, PR, RZ, 0x1 ;  /* 0x00000001ff0a7803 */ /* 0x000fe40000000000 */
[----:B------:R-:W-:Y:S02]  /*3290*/  CS2R R26, SRZ ;  /* 0x00000000001a7805 */ /* 0x000fe4000001ff00 */
[----:B--2---:R-:W-:-:S05]  /*32a0*/  SEL R20, R20, RZ, P3 ;  /* 0x000000ff14147207 */ /* 0x004fca0001800000 */
[----:B------:R-:W-:-:S04]  /*32b0*/  FADD R20, R20, 0.0010000000474974513054 ;  /* 0x3a83126f14147421 */ /* 0x000fc80000000000 */
[----:B------:R-:W1:Y:S01]  /*32c0*/  MUFU.SQRT R37, R20 ;  /* 0x0000001400257308 */ /* 0x000e620000002000 */
[----:B------:R-:W-:Y:S02]  /*32d0*/  SEL R21, R21, RZ, P3 ;  /* 0x000000ff15157207 */ /* 0x000fe40001800000 */
[----:B------:R-:W-:Y:S02]  /*32e0*/  SEL R22, R22, RZ, P3 ;  /* 0x000000ff16167207 */ /* 0x000fe40001800000 */
[----:B------:R-:W-:Y:S01]  /*32f0*/  SEL R23, R23, RZ, P3 ;  /* 0x000000ff17177207 */ /* 0x000fe20001800000 */
[----:B------:R-:W-:Y:S02]  /*3300*/  FADD R21, R21, 0.0010000000474974513054 ;  /* 0x3a83126f15157421 */ /* 0x000fe40000000000 */
[----:B------:R-:W-:Y:S02]  /*3310*/  FADD R22, R22, 0.0010000000474974513054 ;  /* 0x3a83126f16167421 */ /* 0x000fe40000000000 */
[----:B------:R-:W2:Y:S01]  /*3320*/  MUFU.SQRT R39, R21 ;  /* 0x0000001500277308 */ /* 0x000ea20000002000 */
[----:B------:R-:W-:Y:S01]  /*3330*/  FADD R23, R23, 0.0010000000474974513054 ;  /* 0x3a83126f17177421 */ /* 0x000fe20000000000 */
[----:B-1----:R-:W-:-:S06]  /*3340*/  FSETP.GT.AND P4, PT, R37, 8.50705917302346158658e+37, PT ;  /* 0x7e8000002500780b */ /* 0x002fcc0003f84000 */
[----:B------:R-:W1:Y:S08]  /*3350*/  MUFU.SQRT R41, R22 ;  /* 0x0000001600297308 */ /* 0x000e700000002000 */
[----:B------:R-:W3:Y:S01]  /*3360*/  MUFU.SQRT R43, R23 ;  /* 0x00000017002b7308 */ /* 0x000ee20000002000 */
[C---:B------:R-:W-:Y:S01]  /*3370*/  FSETP.GEU.AND P2, PT, R37.reuse, 1.175494350822287508e-38, PT ;  /* 0x008000002500780b */ /* 0x040fe20003f4e000 */
[----:B------:R-:W-:Y:S01]  /*3380*/  @P4 FMUL R37, R37, 0.25 ;  /* 0x3e80000025254820 */ /* 0x000fe20000400000 */
[----:B------:R-:W-:-:S02]  /*3390*/  FSEL R38, R66, 1, P4 ;  /* 0x3f80000042267808 */ /* 0x000fc40002000000 */
[----:B--2---:R-:W-:Y:S02]  /*33a0*/  FSETP.GT.AND P4, PT, R39, 8.50705917302346158658e+37, PT ;  /* 0x7e8000002700780b */ /* 0x004fe40003f84000 */
[----:B-1----:R-:W-:Y:S02]  /*33b0*/  FSETP.GT.AND P6, PT, R41, 8.50705917302346158658e+37, PT ;  /* 0x7e8000002900780b */ /* 0x002fe40003fc4000 */
[----:B---3--:R-:W-:Y:S02]  /*33c0*/  FSETP.GT.AND P0, PT, R43, 8.50705917302346158658e+37, PT ;  /* 0x7e8000002b00780b */ /* 0x008fe40003f04000 */
[----:B------:R-:W-:-:S07]  /*33d0*/  FSETP.GEU.AND P5, PT, R39, 1.175494350822287508e-38, PT ;  /* 0x008000002700780b */ /* 0x000fce0003fae000 */
[----:B------:R-:W-:Y:S01]  /*33e0*/  @P4 FMUL R39, R39, 0.25 ;  /* 0x3e80000027274820 */ /* 0x000fe20000400000 */
[C---:B------:R-:W-:Y:S02]  /*33f0*/  FSEL R40, R66.reuse, 1, P4 ;  /* 0x3f80000042287808 */ /* 0x040fe40002000000 */
[C---:B------:R-:W-:Y:S01]  /*3400*/  FSETP.GEU.AND P4, PT, R41.reuse, 1.175494350822287508e-38, PT ;  /* 0x008000002900780b */ /* 0x040fe20003f8e000 */
[----:B------:R-:W-:Y:S01]  /*3410*/  @P6 FMUL R41, R41, 0.25 ;  /* 0x3e80000029296820 */ /* 0x000fe20000400000 */
[----:B------:R-:W-:Y:S01]  /*3420*/  FSEL R42, R66, 1, P6 ;  /* 0x3f800000422a7808 */ /* 0x000fe20003000000 */
[----:B------:R-:W-:Y:S01]  /*3430*/  @!P2 FMUL R37, R37, 16777216 ;  /* 0x4b8000002525a820 */ /* 0x000fe20000400000 */
[C---:B------:R-:W-:Y:S01]  /*3440*/  FSETP.GEU.AND P6, PT, R43.reuse, 1.175494350822287508e-38, PT ;  /* 0x008000002b00780b */ /* 0x040fe20003fce000 */
[----:B------:R-:W-:Y:S01]  /*3450*/  @!P2 FMUL R38, R38, 16777216 ;  /* 0x4b8000002626a820 */ /* 0x000fe20000400000 */
[----:B------:R-:W-:Y:S01]  /*3460*/  FSEL R44, R66, 1, P0 ;  /* 0x3f800000422c7808 */ /* 0x000fe20000000000 */
[----:B------:R-:W-:Y:S01]  /*3470*/  @P0 FMUL R43, R43, 0.25 ;  /* 0x3e8000002b2b0820 */ /* 0x000fe20000400000 */
[----:B------:R-:W-:-:S02]  /*3480*/  ISETP.NE.AND P2, PT, R24, RZ, PT ;  /* 0x000000ff1800720c */ /* 0x000fc40003f45270 */
[----:B------:R-:W-:Y:S02]  /*3490*/  CS2R R20, SRZ ;  /* 0x0000000000147805 */ /* 0x000fe4000001ff00 */
[----:B------:R-:W-:Y:S02]  /*34a0*/  ISETP.NE.AND P0, PT, R10, RZ, PT ;  /* 0x000000ff0a00720c */ /* 0x000fe40003f05270 */
[----:B------:R-:W-:Y:S02]  /*34b0*/  CS2R R22, SRZ ;  /* 0x0000000000167805 */ /* 0x000fe4000001ff00 */
[----:B------:R-:W-:Y:S01]  /*34c0*/  CS2R R24, SRZ ;  /* 0x0000000000187805 */ /* 0x000fe2000001ff00 */
[----:B0-----:R-:W-:-:S03]  /*34d0*/  IMAD.WIDE R10, R6, 0x4, R2 ;  /* 0x00000004060a7825 */ /* 0x001fc600078e0202 */
[----:B------:R-:W2:Y:S04]  /*34e0*/  @P3 LDG.E.EL.128 R20, desc[UR4][R62.64+-0x100] ;  /* 0xffff00043e143981 */ /* 0x000ea8000c2e1d00 */
[----:B------:R-:W3:Y:S01]  /*34f0*/  @P3 LDG.E.EL.128 R24, desc[UR4][R10.64+-0x100] ;  /* 0xffff00040a183981 */ /* 0x000ee2000c2e1d00 */
[----:B------:R-:W-:Y:S01]  /*3500*/  IMAD.WIDE R2, R8, 0x4, R2 ;  /* 0x0000000408027825 */ /* 0x000fe200078e0202 */
[----:B--2---:R-:W-:Y:S02]  /*3510*/  SEL R23, R23, RZ, P3 ;  /* 0x000000ff17177207 */ /* 0x004fe40001800000 */
[----:B---3--:R-:W-:Y:S02]  /*3520*/  SEL R46, R27, RZ, P3 ;  /* 0x000000ff1b2e7207 */ /* 0x008fe40001800000 */
[----:B------:R-:W-:-:S03]  /*3530*/  SEL R22, R22, RZ, P3 ;  /* 0x000000ff16167207 */ /* 0x000fc60001800000 */
[----:B------:R-:W-:Y:S01]  /*3540*/  FADD R45, R23, -R46 ;  /* 0x8000002e172d7221 */ /* 0x000fe20000000000 */
[----:B------:R-:W-:Y:S02]  /*3550*/  SEL R23, R26, RZ, P3 ;  /* 0x000000ff1a177207 */ /* 0x000fe40001800000 */
[----:B------:R-:W-:Y:S02]  /*3560*/  SEL R21, R21, RZ, P3 ;  /* 0x000000ff15157207 */ /* 0x000fe40001800000 */
[----:B------:R-:W-:Y:S01]  /*3570*/  SEL R20, R20, RZ, P3 ;  /* 0x000000ff14147207 */ /* 0x000fe20001800000 */
[----:B------:R-:W-:Y:S01]  /*3580*/  FADD R46, R22, -R23 ;  /* 0x80000017162e7221 */ /* 0x000fe20000000000 */
[----:B------:R-:W-:Y:S02]  /*3590*/  SEL R22, R25, RZ, P3 ;  /* 0x000000ff19167207 */ /* 0x000fe40001800000 */
[----:B------:R-:W-:Y:S02]  /*35a0*/  SEL R11, R24, RZ, P3 ;  /* 0x000000ff180b7207 */ /* 0x000fe40001800000 */
[----:B------:R-:W-:-:S02]  /*35b0*/  CS2R R24, SRZ ;  /* 0x0000000000187805 */ /* 0x000fc4000001ff00 */
[----:B------:R-:W-:Y:S01]  /*35c0*/  CS2R R26, SRZ ;  /* 0x00000000001a7805 */ /* 0x000fe2000001ff00 */
[----:B------:R-:W-:Y:S01]  /*35d0*/  FADD R47, R21, -R22 ;  /* 0x80000016152f7221 */ /* 0x000fe20000000000 */
[----:B------:R-:W-:Y:S01]  /*35e0*/  CS2R R22, SRZ ;  /* 0x0000000000167805 */ /* 0x000fe2000001ff00 */
[----:B------:R-:W-:Y:S01]  /*35f0*/  FADD R10, R20, -R11 ;  /* 0x8000000b140a7221 */ /* 0x000fe20000000000 */
[----:B------:R-:W-:Y:S02]  /*3600*/  CS2R R20, SRZ ;  /* 0x0000000000147805 */ /* 0x000fe4000001ff00 */
[----:B------:R-:W2:Y:S04]  /*3610*/  @P0 LDG.E.EL.128 R24, desc[UR4][R2.64+-0x100] ;  /* 0xffff000402180981 */ /* 0x000ea8000c2e1d00 */
[----:B------:R-:W3:Y:S01]  /*3620*/  @P0 LDG.E.EL.128 R20, desc[UR4][R60.64+-0x100] ;  /* 0xffff00043c140981 */ /* 0x000ee2000c2e1d00 */
[----:B------:R-:W-:Y:S01]  /*3630*/  @!P5 FMUL R39, R39, 16777216 ;  /* 0x4b8000002727d820 */ /* 0x000fe20000400000 */
[----:B------:R-:W-:Y:S01]  /*3640*/  @!P4 FMUL R41, R41, 16777216 ;  /* 0x4b8000002929c820 */ /* 0x000fe20000400000 */
[----:B------:R-:W0:Y:S08]  /*3650*/  MUFU.RCP R32, R32 ;  /* 0x0000002000207308 */ /* 0x000e300000001000 */
[----:B------:R-:W1:Y:S01]  /*3660*/  MUFU.RCP R39, R39 ;  /* 0x0000002700277308 */ /* 0x000e620000001000 */
[----:B------:R-:W-:-:S07]  /*3670*/  @!P5 FMUL R40, R40, 16777216 ;  /* 0x4b8000002828d820 */ /* 0x000fce0000400000 */
[----:B------:R-:W4:Y:S08]  /*3680*/  MUFU.RCP R31, R31 ;  /* 0x0000001f001f7308 */ /* 0x000f300000001000 */
[----:B------:R-:W-:Y:S01]  /*3690*/  MUFU.RCP R41, R41 ;  /* 0x0000002900297308 */ /* 0x000fe20000001000 */
[----:B------:R-:W-:Y:S01]  /*36a0*/  @!P4 FMUL R42, R42, 16777216 ;  /* 0x4b8000002a2ac820 */ /* 0x000fe20000400000 */
[----:B0-----:R-:W-:Y:S01]  /*36b0*/  FMUL R35, R32, R35 ;  /* 0x0000002320237220 */ /* 0x001fe20000400000 */
[----:B-1----:R-:W-:Y:S01]  /*36c0*/  FMUL R40, R39, R40 ;  /* 0x0000002827287220 */ /* 0x002fe20000400000 */
[----:B------:R-:W-:Y:S01]  /*36d0*/  @!P6 FMUL R43, R43, 16777216 ;  /* 0x4b8000002b2be820 */ /* 0x000fe20000400000 */
[----:B----4-:R-:W-:-:S02]  /*36e0*/  FMUL R36, R31, R36 ;  /* 0x000000241f247220 */ /* 0x010fc40000400000 */
[----:B------:R-:W-:Y:S01]  /*36f0*/  FMUL R47, R40, R47 ;  /* 0x0000002f282f7220 */ /* 0x000fe20000400000 */
[----:B------:R-:W0:Y:S08]  /*3700*/  MUFU.RCP R0, R0 ;  /* 0x0000000000007308 */ /* 0x000e300000001000 */
[----:B------:R-:W-:Y:S01]  /*3710*/  MUFU.RCP R43, R43 ;  /* 0x0000002b002b7308 */ /* 0x000fe20000001000 */
[----:B------:R-:W-:Y:S01]  /*3720*/  @!P6 FMUL R44, R44, 16777216 ;  /* 0x4b8000002c2ce820 */ /* 0x000fe20000400000 */
[----:B0-----:R-:W-:Y:S01]  /*3730*/  FMUL R33, R0, R33 ;  /* 0x0000002100217220 */ /* 0x001fe20000400000 */
[----:B--2---:R-:W-:-:S02]  /*3740*/  SEL R3, R24, RZ, P0 ;  /* 0x000000ff18037207 */ /* 0x004fc40000000000 */
[----:B---3--:R-:W-:-:S05]  /*3750*/  SEL R20, R20, RZ, P0 ;  /* 0x000000ff14147207 */ /* 0x008fca0000000000 */
[----:B------:R-:W-:Y:S02]  /*3760*/  FADD R2, R20, -R3 ;  /* 0x8000000314027221 */ /* 0x000fe40000000000 */
[----:B------:R-:W0:Y:S01]  /*3770*/  MUFU.RCP R3, R4 ;  /* 0x0000000400037308 */ /* 0x000e220000001000 */
[----:B------:R-:W-:Y:S02]  /*3780*/  SEL R11, R26, RZ, P0 ;  /* 0x000000ff1a0b7207 */ /* 0x000fe40000000000 */
[----:B------:R-:W-:Y:S02]  /*3790*/  SEL R22, R22, RZ, P0 ;  /* 0x000000ff16167207 */ /* 0x000fe40000000000 */
[----:B------:R-:W-:Y:S02]  /*37a0*/  SEL R26, R25, RZ, P0 ;  /* 0x000000ff191a7207 */ /* 0x000fe40000000000 */
[----:B------:R-:W-:Y:S01]  /*37b0*/  SEL R21, R21, RZ, P0 ;  /* 0x000000ff15157207 */ /* 0x000fe20000000000 */
[----:B------:R-:W-:-:S04]  /*37c0*/  FADD R22, R22, -R11 ;  /* 0x8000000b16167221 */ /* 0x000fc80000000000 */
[----:B------:R-:W-:Y:S01]  /*37d0*/  FADD R21, R21, -R26 ;  /* 0x8000001a15157221 */ /* 0x000fe20000000000 */
[----:B0-----:R-:W-:Y:S01]  /*37e0*/  FMUL R34, R3, R34 ;  /* 0x0000002203227220 */ /* 0x001fe20000400000 */
[----:B------:R-:W-:Y:S01]  /*37f0*/  FMUL R3, R41, R42 ;  /* 0x0000002a29037220 */ /* 0x000fe20000400000 */
[----:B------:R-:W-:Y:S01]  /*3800*/  FMUL R42, R35, R22 ;  /* 0x00000016232a7220 */ /* 0x000fe20000400000 */
[----:B------:R-:W0:Y:S01]  /*3810*/  LDC.64 R40, c[0x0][0x250] ;  /* 0x00009400ff287b82 */ /* 0x000e220000000a00 */
[----:B------:R-:W-:-:S07]  /*3820*/  FMUL R31, R34, R21 ;  /* 0x00000015221f7220 */ /* 0x000fce0000400000 */
[----:B------:R-:W1:Y:S01]  /*3830*/  LDC.64 R34, c[0x0][0x258] ;  /* 0x00009600ff227b82 */ /* 0x000e620000000a00 */
[----:B------:R-:W-:Y:S02]  /*3840*/  SEL R48, R27, RZ, P0 ;  /* 0x000000ff1b307207 */ /* 0x000fe40000000000 */
[----:B------:R-:W-:Y:S01]  /*3850*/  SEL R23, R23, RZ, P0 ;  /* 0x000000ff17177207 */ /* 0x000fe20000000000 */
[----:B------:R-:W-:-:S04]  /*3860*/  FMUL R20, R43, R44 ;  /* 0x0000002c2b147220 */ /* 0x000fc80000400000 */
[----:B------:R-:W-:Y:S01]  /*3870*/  FADD R23, R23, -R48 ;  /* 0x8000003017177221 */ /* 0x000fe20000000000 */
[----:B------:R-:W-:Y:S01]  /*3880*/  FMUL R45, R20, R45 ;  /* 0x0000002d142d7220 */ /* 0x000fe20000400000 */
[----:B------:R-:W-:Y:S01]  /*3890*/  FMUL R4, R33, R2 ;  /* 0x0000000221047220 */ /* 0x000fe20000400000 */
[----:B------:R-:W-:Y:S01]  /*38a0*/  FMUL R0, R3, R46 ;  /* 0x0000002e03007220 */ /* 0x000fe20000400000 */
[----:B------:R-:W-:Y:S01]  /*38b0*/  FMUL R44, R36, R23 ;  /* 0x00000017242c7220 */ /* 0x000fe20000400000 */
[----:B------:R-:W-:Y:S02]  /*38c0*/  CS2R R20, SRZ ;  /* 0x0000000000147805 */ /* 0x000fe4000001ff00 */
[----:B------:R-:W-:Y:S02]  /*38d0*/  CS2R R22, SRZ ;  /* 0x0000000000167805 */ /* 0x000fe4000001ff00 */
[----:B------:R-:W-:Y:S01]  /*38e0*/  CS2R R24, SRZ ;  /* 0x0000000000187805 */ /* 0x000fe2000001ff00 */
[----:B0-----:R-:W-:Y:S01]  /*38f0*/  IMAD.WIDE R32, R6, 0x4, R40 ;  /* 0x0000000406207825 */ /* 0x001fe200078e0228 */
[----:B------:R-:W-:-:S04]  /*3900*/  CS2R R26, SRZ ;  /* 0x00000000001a7805 */ /* 0x000fc8000001ff00 */
[----:B------:R0:W2:Y:S01]  /*3910*/  @P3 LDG.E.EL.128 R20, desc[UR4][R32.64+-0x100] ;  /* 0xffff000420143981 */ /* 0x0000a2000c2e1d00 */
[----:B-1----:R-:W-:-:S04]  /*3920*/  IMAD.WIDE R2, R8, 0x4, R34 ;  /* 0x0000000408027825 */ /* 0x002fc800078e0222 */
[----:B------:R-:W-:-:S05]  /*3930*/  IMAD.WIDE R34, R6, 0x4, R34 ;  /* 0x0000000406227825 */ /* 0x000fca00078e0222 */
[----:B------:R1:W3:Y:S01]  /*3940*/  @P3 LDG.E.EL.128 R24, desc[UR4][R34.64+-0x100] ;  /* 0xffff000422183981 */ /* 0x0002e2000c2e1d00 */
[----:B------:R-:W4:Y:S01]  /*3950*/  MUFU.RCP R11, R37 ;  /* 0x00000025000b7308 */ /* 0x000f220000001000 */
[----:B0-----:R-:W-:Y:S01]  /*3960*/  CS2R R32, SRZ ;  /* 0x0000000000207805 */ /* 0x001fe2000001ff00 */
[----:B------:R-:W-:Y:S01]  /*3970*/  IMAD.WIDE R40, R8, 0x4, R40 ;  /* 0x0000000408287825 */ /* 0x000fe200078e0228 */
[----:B-1----:R-:W-:-:S03]  /*3980*/  CS2R R34, SRZ ;  /* 0x0000000000227805 */ /* 0x002fc6000001ff00 */
[----:B----4-:R-:W-:Y:S01]  /*3990*/  FMUL R11, R11, R38 ;  /* 0x000000260b0b7220 */ /* 0x010fe20000400000 */
[----:B------:R-:W-:Y:S02]  /*39a0*/  CS2R R38, SRZ ;  /* 0x0000000000267805 */ /* 0x000fe4000001ff00 */
[----:B------:R-:W4:Y:S01]  /*39b0*/  @P0 LDG.E.EL.128 R32, desc[UR4][R40.64+-0x100] ;  /* 0xffff000428200981 */ /* 0x000f22000c2e1d00 */
[----:B--2---:R-:W-:Y:S02]  /*39c0*/  SEL R36, R23, RZ, P3 ;  /* 0x000000ff17247207 */ /* 0x004fe40001800000 */
[----:B---3--:R-:W-:-:S05]  /*39d0*/  SEL R23, R27, RZ, P3 ;  /* 0x000000ff1b177207 */ /* 0x008fca0001800000 */
[----:B------:R-:W-:Y:S01]  /*39e0*/  FFMA R23, R36, R45, R23 ;  /* 0x0000002d24177223 */ /* 0x000fe20000000017 */
[----:B------:R-:W-:-:S06]  /*39f0*/  CS2R R36, SRZ ;  /* 0x0000000000247805 */ /* 0x000fcc000001ff00 */
[----:B------:R0:W2:Y:S01]  /*3a00*/  @P0 LDG.E.EL.128 R36, desc[UR4][R2.64+-0x100] ;  /* 0xffff000402240981 */ /* 0x0000a2000c2e1d00 */
[----:B------:R-:W-:Y:S02]  /*3a10*/  SEL R27, R22, RZ, P3 ;  /* 0x000000ff161b7207 */ /* 0x000fe40001800000 */
[----:B------:R-:W-:Y:S02]  /*3a20*/  SEL R22, R21, RZ, P3 ;  /* 0x000000ff15167207 */ /* 0x000fe40001800000 */
[----:B------:R-:W-:Y:S02]  /*3a30*/  SEL R25, R25, RZ, P3 ;  /* 0x000000ff19197207 */ /* 0x000fe40001800000 */
[----:B----4-:R-:W-:Y:S02]  /*3a40*/  SEL R21, R34, RZ, P0 ;  /* 0x000000ff22157207 */ /* 0x010fe40000000000 */
[----:B------:R-:W-:Y:S01]  /*3a50*/  SEL R35, R35, RZ, P0 ;  /* 0x000000ff23237207 */ /* 0x000fe20000000000 */
[----:B------:R-:W-:Y:S01]  /*3a60*/  FFMA R47, R22, R47, R25 ;  /* 0x0000002f162f7223 */ /* 0x000fe20000000019 */
[----:B0-----:R-:W-:Y:S01]  /*3a70*/  SEL R3, R20, RZ, P3 ;  /* 0x000000ff14037207 */ /* 0x001fe20001800000 */
[----:B------:R-:W-:Y:S01]  /*3a80*/  FMUL R10, R11, R10 ;  /* 0x0000000a0b0a7220 */ /* 0x000fe20000400000 */
[----:B------:R-:W-:-:S02]  /*3a90*/  SEL R24, R24, RZ, P3 ;  /* 0x000000ff18187207 */ /* 0x000fc40001800000 */
[----:B------:R-:W-:-:S03]  /*3aa0*/  SEL R26, R26, RZ, P3 ;  /* 0x000000ff1a1a7207 */ /* 0x000fc60001800000 */
[----:B------:R-:W-:Y:S01]  /*3ab0*/  FFMA R10, R3, R10, R24 ;  /* 0x0000000a030a7223 */ /* 0x000fe20000000018 */
[----:B------:R-:W-:Y:S01]  /*3ac0*/  SHF.R.U32.HI R11, RZ, 0x8, R9 ;  /* 0x00000008ff0b7819 */ /* 0x000fe20000011609 */
[----:B------:R-:W0:Y:S01]  /*3ad0*/  LDC.64 R2, c[0x0][0x2b0] ;  /* 0x0000ac00ff027b82 */ /* 0x000e220000000a00 */
[----:B------:R-:W-:Y:S02]  /*3ae0*/  ISETP.GE.AND P5, PT, R8, 0x40, PT ;  /* 0x000000400800780c */ /* 0x000fe40003fa6270 */
[----:B------:R-:W-:Y:S01]  /*3af0*/  LOP3.LUT R11, R11, 0x1, RZ, 0xc0, !PT ;  /* 0x000000010b0b7812 */ /* 0x000fe200078ec0ff */
[----:B------:R-:W-:Y:S01]  /*3b00*/  FFMA R0, R27, R0, R26 ;  /* 0x000000001b007223 */ /* 0x000fe2000000001a */
[----:B------:R-:W-:Y:S02]  /*3b10*/  ISETP.GE.AND P4, PT, R67, 0x416880, PT ;  /* 0x004168804300780c */ /* 0x000fe40003f86270 */
[----:B------:R-:W-:Y:S01]  /*3b20*/  ISETP.GE.AND P6, PT, R6, 0x40, PT ;  /* 0x000000400600780c */ /* 0x000fe20003fc6270 */
[----:B0-----:R-:W-:Y:S01]  /*3b30*/  IMAD.WIDE R2, R7, 0x4, R2 ;  /* 0x0000000407027825 */ /* 0x001fe200078e0202 */
[----:B--2---:R-:W-:-:S02]  /*3b40*/  SEL R38, R38, RZ, P0 ;  /* 0x000000ff26267207 */ /* 0x004fc40000000000 */
[----:B------:R-:W-:Y:S02]  /*3b50*/  SEL R22, R39, RZ, P0 ;  /* 0x000000ff27167207 */ /* 0x000fe40000000000 */
[----:B------:R-:W-:Y:S01]  /*3b60*/  SEL R36, R36, RZ, P0 ;  /* 0x000000ff24247207 */ /* 0x000fe20000000000 */
[----:B------:R-:W-:Y:S01]  /*3b70*/  FFMA R42, R21, R42, R38 ;  /* 0x0000002a152a7223 */ /* 0x000fe20000000026 */
[----:B------:R-:W-:Y:S01]  /*3b80*/  SEL R21, R32, RZ, P0 ;  /* 0x000000ff20157207 */ /* 0x000fe20000000000 */
[----:B------:R-:W-:Y:S01]  /*3b90*/  FFMA R44, R35, R44, R22 ;  /* 0x0000002c232c7223 */ /* 0x000fe20000000016 */
[----:B------:R-:W-:Y:S02]  /*3ba0*/  SEL R22, R33, RZ, P0 ;  /* 0x000000ff21167207 */ /* 0x000fe40000000000 */
[----:B------:R-:W-:Y:S01]  /*3bb0*/  SEL R37, R37, RZ, P0 ;  /* 0x000000ff25257207 */ /* 0x000fe20000000000 */
[----:B------:R-:W-:-:S04]  /*3bc0*/  FFMA R4, R21, R4, R36 ;  /* 0x0000000415047223 */ /* 0x000fc80000000024 */
[----:B------:R-:W-:Y:S01]  /*3bd0*/  FFMA R31, R22, R31, R37 ;  /* 0x0000001f161f7223 */ /* 0x000fe20000000025 */
[----:B------:R-:W-:-:S04]  /*3be0*/  FSETP.GEU.AND P0, PT, R4, RZ, PT ;  /* 0x000000ff0400720b */ /* 0x000fc80003f0e000 */
[----:B------:R-:W-:Y:S02]  /*3bf0*/  @!P2 FSEL R12, R4, RZ, P0 ;  /* 0x000000ff040ca208 */ /* 0x000fe40000000000 */
[C---:B------:R-:W-:Y:S02]  /*3c00*/  FSETP.GEU.AND P0, PT, R31.reuse, RZ, PT ;  /* 0x000000ff1f00720b */ /* 0x040fe40003f0e000 */
[----:B------:R-:W-:Y:S02]  /*3c10*/  FSETP.GEU.AND P3, PT, R42, RZ, PT ;  /* 0x000000ff2a00720b */ /* 0x000fe40003f6e000 */
[----:B------:R-:W-:Y:S02]  /*3c20*/  @!P2 FSEL R13, R31, RZ, P0 ;  /* 0x000000ff1f0da208 */ /* 0x000fe40000000000 */
[----:B------:R-:W-:Y:S02]  /*3c30*/  FSETP.GEU.AND P0, PT, R44, RZ, PT ;  /* 0x000000ff2c00720b */ /* 0x000fe40003f0e000 */
[----:B------:R-:W-:-:S02]  /*3c40*/  @!P2 FSEL R14, R42, RZ, P3 ;  /* 0x000000ff2a0ea208 */ /* 0x000fc40001800000 */
[----:B------:R-:W-:Y:S02]  /*3c50*/  FSETP.GEU.AND P3, PT, R10, RZ, PT ;  /* 0x000000ff0a00720b */ /* 0x000fe40003f6e000 */
[----:B------:R-:W-:Y:S02]  /*3c60*/  @!P2 FSEL R15, R44, RZ, P0 ;  /* 0x000000ff2c0fa208 */ /* 0x000fe40000000000 */
[----:B------:R-:W-:Y:S02]  /*3c70*/  FSETP.GEU.AND P2, PT, R47, RZ, PT ;  /* 0x000000ff2f00720b */ /* 0x000fe40003f4e000 */
[----:B------:R-:W-:Y:S02]  /*3c80*/  @!P1 FSEL R16, R10, RZ, P3 ;  /* 0x000000ff0a109208 */ /* 0x000fe40001800000 */
[--C-:B------:R-:W-:Y:S02]  /*3c90*/  SHF.R.U32.HI R4, RZ, 0xa, R9.reuse ;  /* 0x0000000aff047819 */ /* 0x100fe40000011609 */
[----:B------:R-:W-:-:S02]  /*3ca0*/  SHF.R.U32.HI R10, RZ, 0x9, R9 ;  /* 0x00000009ff0a7819 */ /* 0x000fc40000011609 */
[----:B------:R-:W-:Y:S02]  /*3cb0*/  @!P1 FSEL R17, R47, RZ, P2 ;  /* 0x000000ff2f119208 */ /* 0x000fe40001000000 */
[----:B------:R-:W-:Y:S02]  /*3cc0*/  ISETP.NE.U32.AND P3, PT, R11, 0x1, PT ;  /* 0x000000010b00780c */ /* 0x000fe40003f65070 */
[----:B------:R-:W-:Y:S02]  /*3cd0*/  FSETP.GEU.AND P2, PT, R23, RZ, PT ;  /* 0x000000ff1700720b */ /* 0x000fe40003f4e000 */
[----:B------:R-:W-:Y:S02]  /*3ce0*/  LOP3.LUT R4, R4, 0x1, RZ, 0xc0, !PT ;  /* 0x0000000104047812 */ /* 0x000fe400078ec0ff */
[----:B------:R-:W-:Y:S02]  /*3cf0*/  LOP3.LUT R11, R10, 0x1, RZ, 0xc0, !PT ;  /* 0x000000010a0b7812 */ /* 0x000fe400078ec0ff */
[----:B------:R-:W-:-:S02]  /*3d00*/  SHF.R.U32.HI R10, RZ, 0xb, R9 ;  /* 0x0000000bff0a7819 */ /* 0x000fc40000011609 */
[----:B------:R-:W-:Y:S02]  /*3d10*/  @!P1 FSEL R19, R23, RZ, P2 ;  /* 0x000000ff17139208 */ /* 0x000fe40001000000 */
[----:B------:R-:W-:Y:S02]  /*3d20*/  ISETP.NE.U32.AND P0, PT, R4, 0x1, PT ;  /* 0x000000010400780c */ /* 0x000fe40003f05070 */
[----:B------:R-:W-:Y:S02]  /*3d30*/  ISETP.NE.U32.AND P2, PT, R11, 0x1, PT ;  /* 0x000000010b00780c */ /* 0x000fe40003f45070 */
[----:B------:R-:W-:Y:S02]  /*3d40*/  SHF.R.U32.HI R4, RZ, 0xf, R9 ;  /* 0x0000000fff047819 */ /* 0x000fe40000011609 */
[----:B------:R-:W-:Y:S02]  /*3d50*/  LOP3.LUT R10, R10, 0x1, RZ, 0xc0, !PT ;  /* 0x000000010a0a7812 */ /* 0x000fe400078ec0ff */
[----:B------:R-:W-:-:S02]  /*3d60*/  @!P5 FSEL R13, R30, RZ, P2 ;  /* 0x000000ff1e0dd208 */ /* 0x000fc40001000000 */
[----:B------:R-:W-:Y:S02]  /*3d70*/  LOP3.LUT R4, R4, 0x1, RZ, 0xc0, !PT ;  /* 0x0000000104047812 */ /* 0x000fe400078ec0ff */
[----:B------:R-:W-:Y:S02]  /*3d80*/  ISETP.NE.U32.AND P2, PT, R10, 0x1, PT ;  /* 0x000000010a00780c */ /* 0x000fe40003f45070 */
[----:B------:R-:W-:Y:S02]  /*3d90*/  @!P5 FSEL R14, R28, RZ, P0 ;  /* 0x000000ff1c0ed208 */ /* 0x000fe40000000000 */
[----:B------:R-:W-:Y:S02]  /*3da0*/  ISETP.GE.AND P0, PT, R7, 0x416880, PT ;  /* 0x004168800700780c */ /* 0x000fe40003f06270 */
[----:B------:R-:W-:Y:S02]  /*3db0*/  @!P5 FSEL R12, R29, RZ, P3 ;  /* 0x000000ff1d0cd208 */ /* 0x000fe40001800000 */
[----:B------:R-:W-:-:S02]  /*3dc0*/  ISETP.NE.U32.AND P3, PT, R4, 0x1, PT ;  /* 0x000000010400780c */ /* 0x000fc40003f65070 */
[----:B------:R-:W-:Y:S02]  /*3dd0*/  @!P5 FSEL R15, R5, RZ, P2 ;  /* 0x000000ff050fd208 */ /* 0x000fe40001000000 */
[--C-:B------:R-:W-:Y:S02]  /*3de0*/  SHF.R.U32.HI R4, RZ, 0xe, R9.reuse ;  /* 0x0000000eff047819 */ /* 0x100fe40000011609 */
[--C-:B------:R-:W-:Y:S02]  /*3df0*/  SHF.R.U32.HI R5, RZ, 0xc, R9.reuse ;  /* 0x0000000cff057819 */ /* 0x100fe40000011609 */
[----:B------:R-:W-:Y:S02]  /*3e00*/  SHF.R.U32.HI R9, RZ, 0xd, R9 ;  /* 0x0000000dff097819 */ /* 0x000fe40000011609 */
[----:B------:R-:W-:Y:S02]  /*3e10*/  FSETP.GEU.AND P2, PT, R0, RZ, PT ;  /* 0x000000ff0000720b */ /* 0x000fe40003f4e000 */
[----:B------:R-:W-:-:S02]  /*3e20*/  LOP3.LUT R4, R4, 0x1, RZ, 0xc0, !PT ;  /* 0x0000000104047812 */ /* 0x000fc400078ec0ff */
[----:B------:R-:W-:Y:S02]  /*3e30*/  LOP3.LUT R5, R5, 0x1, RZ, 0xc0, !PT ;  /* 0x0000000105057812 */ /* 0x000fe400078ec0ff */
[----:B------:R-:W-:Y:S02]  /*3e40*/  LOP3.LUT R9, R9, 0x1, RZ, 0xc0, !PT ;  /* 0x0000000109097812 */ /* 0x000fe400078ec0ff */
[----:B------:R-:W-:Y:S01]  /*3e50*/  @!P1 FSEL R18, R0, RZ, P2 ;  /* 0x000000ff00129208 */ /* 0x000fe20001000000 */
[----:B------:R0:W-:Y:S01]  /*3e60*/  @!P0 STG.E.128 desc[UR4][R2.64], R12 ;  /* 0x0000000c02008986 */ /* 0x0001e2000c101d04 */
[----:B------:R-:W-:Y:S02]  /*3e70*/  ISETP.NE.U32.AND P1, PT, R4, 0x1, PT ;  /* 0x000000010400780c */ /* 0x000fe40003f25070 */
[----:B------:R-:W-:Y:S02]  /*3e80*/  ISETP.NE.U32.AND P5, PT, R5, 0x1, PT ;  /* 0x000000010500780c */ /* 0x000fe40003fa5070 */
[----:B------:R-:W-:-:S02]  /*3e90*/  ISETP.NE.U32.AND P2, PT, R9, 0x1, PT ;  /* 0x000000010900780c */ /* 0x000fc40003f45070 */
[----:B------:R-:W-:Y:S02]  /*3ea0*/  @!P6 FSEL R19, R53, RZ, P3 ;  /* 0x000000ff3513e208 */ /* 0x000fe40001800000 */
[----:B------:R-:W-:Y:S02]  /*3eb0*/  @!P6 FSEL R16, R52, RZ, P5 ;  /* 0x000000ff3410e208 */ /* 0x000fe40002800000 */
[----:B------:R-:W-:Y:S02]  /*3ec0*/  @!P6 FSEL R17, R51, RZ, P2 ;  /* 0x000000ff3311e208 */ /* 0x000fe40001000000 */
[----:B------:R-:W-:Y:S01]  /*3ed0*/  @!P6 FSEL R18, R50, RZ, P1 ;  /* 0x000000ff3212e208 */ /* 0x000fe20000800000 */
[----:B0-----:R-:W-:Y:S06]  /*3ee0*/  @P4 EXIT ;  /* 0x000000000000494d */ /* 0x001fec0003800000 */
[----:B------:R-:W-:Y:S01]  /*3ef0*/  STG.E.128 desc[UR4][R2.64+0x800], R16 ;  /* 0x0008001002007986 */ /* 0x000fe2000c101d04 */
[----:B------:R-:W-:Y:S05]  /*3f00*/  EXIT ;  /* 0x000000000000794d */ /* 0x000fea0003800000 */
.L_x_0:
[----:B------:R-:W-:-:S00]  /*3f10*/  BRA `(.L_x_0) ;  /* 0xfffffffc00fc7947 */ /* 0x000fc0000383ffff */
[----:B------:R-:W-:-:S00]  /*3f20*/  NOP ;  /* 0x0000000000007918 */ /* 0x000fc00000000000 */
        /* <DEDUP_REMOVED lines=13> */
.L_x_1:


//--------------------- .nv.global.init           --------------------------
	.section	.nv.global.init,"aw",@progbits
.nv.global.init:
	.type		_$_str,@object
	.size		_$_str,(_$_str_$_2 - _$_str)
_$_str:
        /*0000*/ 	.byte	0x5f, 0x5f, 0x43, 0x55, 0x44, 0x41, 0x5f, 0x46, 0x54, 0x5a, 0x00
	.type		_$_str_$_2,@object
	.size		_$_str_$_2,(.L_1 - _$_str_$_2)
_$_str_$_2:
        /*000b*/ 	.byte	0x5f, 0x5f, 0x43, 0x55, 0x44, 0x41, 0x5f, 0x50, 0x52, 0x45, 0x43, 0x5f, 0x53, 0x51, 0x52, 0x54
        /*001b*/ 	.byte	0x00
.L_1:


//--------------------- .nv.constant0.triton_poi_fused_cat_31 --------------------------
	.section	.nv.constant0.triton_poi_fused_cat_31,"a",@progbits
	.sectionflags	@""
	.align	4
.nv.constant0.triton_poi_fused_cat_31:
	.zero		700
